	.headerflags	@"EF_CUDA_TEXMODE_UNIFIED EF_CUDA_64BIT_ADDRESS EF_CUDA_ACCELERATORS EF_CUDA_SM90 EF_CUDA_VIRTUAL_SM(EF_CUDA_SM90)"
	.elftype	@"ET_EXEC"


//--------------------- .nv.info                  --------------------------
	.section	.nv.info,"",@"SHT_CUDA_INFO"
	.align	4


	//----- nvinfo : EIATTR_REGCOUNT
	.align		4
        /*0000*/ 	.byte	0x04, 0x2f
        /*0002*/ 	.short	(.L_3 - .L_2)
	.align		4
.L_2:
        /*0004*/ 	.word	index@(triton_poi_fused_cat_21)
        /*0008*/ 	.word	0x00000090


	//----- nvinfo : EIATTR_MIN_STACK_SIZE
	.align		4
.L_3:
        /*000c*/ 	.byte	0x04, 0x12
        /*000e*/ 	.short	(.L_5 - .L_4)
	.align		4
.L_4:
        /*0010*/ 	.word	index@(triton_poi_fused_cat_21)
        /*0014*/ 	.word	0x00000000


	//----- nvinfo : EIATTR_FRAME_SIZE
	.align		4
.L_5:
        /*0018*/ 	.byte	0x04, 0x11
        /*001a*/ 	.short	(.L_7 - .L_6)
	.align		4
.L_6:
        /*001c*/ 	.word	index@(triton_poi_fused_cat_21)
        /*0020*/ 	.word	0x00000000


	//----- nvinfo : EIATTR_MIN_STACK_SIZE
	.align		4
.L_7:
        /*0024*/ 	.byte	0x04, 0x12
        /*0026*/ 	.short	(.L_9 - .L_8)
	.align		4
.L_8:
        /*0028*/ 	.word	index@(triton_poi_fused_cat_21)
        /*002c*/ 	.word	0x00000000
.L_9:


//--------------------- .nv.info.triton_poi_fused_cat_21 --------------------------
	.section	.nv.info.triton_poi_fused_cat_21,"",@"SHT_CUDA_INFO"
	.sectionflags	@""
	.align	4


	//----- nvinfo : EIATTR_CUDA_API_VERSION
	.align		4
        /*0000*/ 	.byte	0x04, 0x37
        /*0002*/ 	.short	(.L_11 - .L_10)
.L_10:
        /*0004*/ 	.word	0x0000007c


	//----- nvinfo : EIATTR_KPARAM_INFO
	.align		4
.L_11:
        /*0008*/ 	.byte	0x04, 0x17
        /*000a*/ 	.short	(.L_13 - .L_12)
.L_12:
        /*000c*/ 	.word	0x00000000
        /*0010*/ 	.short	0x0015
        /*0012*/ 	.short	0x00a8
        /*0014*/ 	.byte	0x00, 0xf0, 0x11, 0x00


	//----- nvinfo : EIATTR_KPARAM_INFO
	.align		4
.L_13:
        /*0018*/ 	.byte	0x04, 0x17
        /*001a*/ 	.short	(.L_15 - .L_14)
.L_14:
        /*001c*/ 	.word	0x00000000
        /*0020*/ 	.short	0x0014
        /*0022*/ 	.short	0x00a0
        /*0024*/ 	.byte	0x00, 0xf4, 0x21, 0x00


	//----- nvinfo : EIATTR_KPARAM_INFO
	.align		4
.L_15:
        /*0028*/ 	.byte	0x04, 0x17
        /*002a*/ 	.short	(.L_17 - .L_16)
.L_16:
        /*002c*/ 	.word	0x00000000
        /*0030*/ 	.short	0x0013
        /*0032*/ 	.short	0x0098
        /*0034*/ 	.byte	0x00, 0xf4, 0x21, 0x00


	//----- nvinfo : EIATTR_KPARAM_INFO
	.align		4
.L_17:
        /*0038*/ 	.byte	0x04, 0x17
        /*003a*/ 	.short	(.L_19 - .L_18)
.L_18:
        /*003c*/ 	.word	0x00000000
        /*0040*/ 	.short	0x0012
        /*0042*/ 	.short	0x0090
        /*0044*/ 	.byte	0x00, 0xf4, 0x21, 0x00


	//----- nvinfo : EIATTR_KPARAM_INFO
	.align		4
.L_19:
        /*0048*/ 	.byte	0x04, 0x17
        /*004a*/ 	.short	(.L_21 - .L_20)
.L_20:
        /*004c*/ 	.word	0x00000000
        /*0050*/ 	.short	0x0011
        /*0052*/ 	.short	0x0088
        /*0054*/ 	.byte	0x00, 0xf4, 0x21, 0x00


	//----- nvinfo : EIATTR_KPARAM_INFO
	.align		4
.L_21:
        /*0058*/ 	.byte	0x04, 0x17
        /*005a*/ 	.short	(.L_23 - .L_22)
.L_22:
        /*005c*/ 	.word	0x00000000
        /*0060*/ 	.short	0x0010
        /*0062*/ 	.short	0x0080
        /*0064*/ 	.byte	0x00, 0xf4, 0x21, 0x00


	//----- nvinfo : EIATTR_KPARAM_INFO
	.align		4
.L_23:
        /*0068*/ 	.byte	0x04, 0x17
        /*006a*/ 	.short	(.L_25 - .L_24)
.L_24:
        /*006c*/ 	.word	0x00000000
        /*0070*/ 	.short	0x000f
        /*0072*/ 	.short	0x0078
        /*0074*/ 	.byte	0x00, 0xf4, 0x21, 0x00


	//----- nvinfo : EIATTR_KPARAM_INFO
	.align		4
.L_25:
        /*0078*/ 	.byte	0x04, 0x17
        /*007a*/ 	.short	(.L_27 - .L_26)
.L_26:
        /*007c*/ 	.word	0x00000000
        /*0080*/ 	.short	0x000e
        /*0082*/ 	.short	0x0070
        /*0084*/ 	.byte	0x00, 0xf4, 0x21, 0x00


	//----- nvinfo : EIATTR_KPARAM_INFO
	.align		4
.L_27:
        /*0088*/ 	.byte	0x04, 0x17
        /*008a*/ 	.short	(.L_29 - .L_28)
.L_28:
        /*008c*/ 	.word	0x00000000
        /*0090*/ 	.short	0x000d
        /*0092*/ 	.short	0x0068
        /*0094*/ 	.byte	0x00, 0xf4, 0x21, 0x00


	//----- nvinfo : EIATTR_KPARAM_INFO
	.align		4
.L_29:
        /*0098*/ 	.byte	0x04, 0x17
        /*009a*/ 	.short	(.L_31 - .L_30)
.L_30:
        /*009c*/ 	.word	0x00000000
        /*00a0*/ 	.short	0x000c
        /*00a2*/ 	.short	0x0060
        /*00a4*/ 	.byte	0x00, 0xf4, 0x21, 0x00


	//----- nvinfo : EIATTR_KPARAM_INFO
	.align		4
.L_31:
        /*00a8*/ 	.byte	0x04, 0x17
        /*00aa*/ 	.short	(.L_33 - .L_32)
.L_32:
        /*00ac*/ 	.word	0x00000000
        /*00b0*/ 	.short	0x000b
        /*00b2*/ 	.short	0x0058
        /*00b4*/ 	.byte	0x00, 0xf4, 0x21, 0x00


	//----- nvinfo : EIATTR_KPARAM_INFO
	.align		4
.L_33:
        /*00b8*/ 	.byte	0x04, 0x17
        /*00ba*/ 	.short	(.L_35 - .L_34)
.L_34:
        /*00bc*/ 	.word	0x00000000
        /*00c0*/ 	.short	0x000a
        /*00c2*/ 	.short	0x0050
        /*00c4*/ 	.byte	0x00, 0xf4, 0x21, 0x00


	//----- nvinfo : EIATTR_KPARAM_INFO
	.align		4
.L_35:
        /*00c8*/ 	.byte	0x04, 0x17
        /*00ca*/ 	.short	(.L_37 - .L_36)
.L_36:
        /*00cc*/ 	.word	0x00000000
        /*00d0*/ 	.short	0x0009
        /*00d2*/ 	.short	0x0048
        /*00d4*/ 	.byte	0x00, 0xf4, 0x21, 0x00


	//----- nvinfo : EIATTR_KPARAM_INFO
	.align		4
.L_37:
        /*00d8*/ 	.byte	0x04, 0x17
        /*00da*/ 	.short	(.L_39 - .L_38)
.L_38:
        /*00dc*/ 	.word	0x00000000
        /*00e0*/ 	.short	0x0008
        /*00e2*/ 	.short	0x0040
        /*00e4*/ 	.byte	0x00, 0xf4, 0x21, 0x00


	//----- nvinfo : EIATTR_KPARAM_INFO
	.align		4
.L_39:
        /*00e8*/ 	.byte	0x04, 0x17
        /*00ea*/ 	.short	(.L_41 - .L_40)
.L_40:
        /*00ec*/ 	.word	0x00000000
        /*00f0*/ 	.short	0x0007
        /*00f2*/ 	.short	0x0038
        /*00f4*/ 	.byte	0x00, 0xf4, 0x21, 0x00


	//----- nvinfo : EIATTR_KPARAM_INFO
	.align		4
.L_41:
        /*00f8*/ 	.byte	0x04, 0x17
        /*00fa*/ 	.short	(.L_43 - .L_42)
.L_42:
        /*00fc*/ 	.word	0x00000000
        /*0100*/ 	.short	0x0006
        /*0102*/ 	.short	0x0030
        /*0104*/ 	.byte	0x00, 0xf4, 0x21, 0x00


	//----- nvinfo : EIATTR_KPARAM_INFO
	.align		4
.L_43:
        /*0108*/ 	.byte	0x04, 0x17
        /*010a*/ 	.short	(.L_45 - .L_44)
.L_44:
        /*010c*/ 	.word	0x00000000
        /*0110*/ 	.short	0x0005
        /*0112*/ 	.short	0x0028
        /*0114*/ 	.byte	0x00, 0xf4, 0x21, 0x00


	//----- nvinfo : EIATTR_KPARAM_INFO
	.align		4
.L_45:
        /*0118*/ 	.byte	0x04, 0x17
        /*011a*/ 	.short	(.L_47 - .L_46)
.L_46:
        /*011c*/ 	.word	0x00000000
        /*0120*/ 	.short	0x0004
        /*0122*/ 	.short	0x0020
        /*0124*/ 	.byte	0x00, 0xf4, 0x21, 0x00


	//----- nvinfo : EIATTR_KPARAM_INFO
	.align		4
.L_47:
        /*0128*/ 	.byte	0x04, 0x17
        /*012a*/ 	.short	(.L_49 - .L_48)
.L_48:
        /*012c*/ 	.word	0x00000000
        /*0130*/ 	.short	0x0003
        /*0132*/ 	.short	0x0018
        /*0134*/ 	.byte	0x00, 0xf4, 0x21, 0x00


	//----- nvinfo : EIATTR_KPARAM_INFO
	.align		4
.L_49:
        /*0138*/ 	.byte	0x04, 0x17
        /*013a*/ 	.short	(.L_51 - .L_50)
.L_50:
        /*013c*/ 	.word	0x00000000
        /*0140*/ 	.short	0x0002
        /*0142*/ 	.short	0x0010
        /*0144*/ 	.byte	0x00, 0xf4, 0x21, 0x00


	//----- nvinfo : EIATTR_KPARAM_INFO
	.align		4
.L_51:
        /*0148*/ 	.byte	0x04, 0x17
        /*014a*/ 	.short	(.L_53 - .L_52)
.L_52:
        /*014c*/ 	.word	0x00000000
        /*0150*/ 	.short	0x0001
        /*0152*/ 	.short	0x0008
        /*0154*/ 	.byte	0x00, 0xf4, 0x21, 0x00


	//----- nvinfo : EIATTR_KPARAM_INFO
	.align		4
.L_53:
        /*0158*/ 	.byte	0x04, 0x17
        /*015a*/ 	.short	(.L_55 - .L_54)
.L_54:
        /*015c*/ 	.word	0x00000000
        /*0160*/ 	.short	0x0000
        /*0162*/ 	.short	0x0000
        /*0164*/ 	.byte	0x00, 0xf4, 0x21, 0x00


	//----- nvinfo : EIATTR_SPARSE_MMA_MASK
	.align		4
.L_55:
        /*0168*/ 	.byte	0x03, 0x50
        /*016a*/ 	.short	0x0000


	//----- nvinfo : EIATTR_MAXREG_COUNT
	.align		4
        /*016c*/ 	.byte	0x03, 0x1b
        /*016e*/ 	.short	0x00ff


	//----- nvinfo : EIATTR_EXIT_INSTR_OFFSETS
	.align		4
        /*0170*/ 	.byte	0x04, 0x1c
        /*0172*/ 	.short	(.L_57 - .L_56)


	//   ....[0]....
.L_56:
        /*0174*/ 	.word	0x00004490


	//----- nvinfo : EIATTR_REQNTID
	.align		4
.L_57:
        /*0178*/ 	.byte	0x04, 0x10
        /*017a*/ 	.short	(.L_59 - .L_58)
.L_58:
        /*017c*/ 	.word	0x00000080
        /*0180*/ 	.word	0x00000001
        /*0184*/ 	.word	0x00000001


	//----- nvinfo : EIATTR_CBANK_PARAM_SIZE
	.align		4
.L_59:
        /*0188*/ 	.byte	0x03, 0x19
        /*018a*/ 	.short	0x00ac


	//----- nvinfo : EIATTR_PARAM_CBANK
	.align		4
        /*018c*/ 	.byte	0x04, 0x0a
        /*018e*/ 	.short	(.L_61 - .L_60)
	.align		4
.L_60:
        /*0190*/ 	.word	index@(.nv.constant0.triton_poi_fused_cat_21)
        /*0194*/ 	.short	0x0210
        /*0196*/ 	.short	0x00ac


	//----- nvinfo : EIATTR_SW_WAR
	.align		4
.L_61:
        /*0198*/ 	.byte	0x04, 0x36
        /*019a*/ 	.short	(.L_63 - .L_62)
.L_62:
        /*019c*/ 	.word	0x00000008
.L_63:


//--------------------- .nv.callgraph             --------------------------
	.section	.nv.callgraph,"",@"SHT_CUDA_CALLGRAPH"
	.align	4
	.sectionentsize	8
	.align		4
        /*0000*/ 	.word	0x00000000
	.align		4
        /*0004*/ 	.word	0xffffffff
	.align		4
        /*0008*/ 	.word	0x00000000
	.align		4
        /*000c*/ 	.word	0xfffffffe
	.align		4
        /*0010*/ 	.word	0x00000000
	.align		4
        /*0014*/ 	.word	0xfffffffd
	.align		4
        /*0018*/ 	.word	0x00000000
	.align		4
        /*001c*/ 	.word	0xfffffffc


//--------------------- .nv.constant4             --------------------------
	.section	.nv.constant4,"a",@progbits
	.align	8
	.align		8
.nv.constant4:
        /*0000*/ 	.dword	_$_str
	.align		8
        /*0008*/ 	.dword	_$_str_$_2


//--------------------- .text.triton_poi_fused_cat_21 --------------------------
	.section	.text.triton_poi_fused_cat_21,"ax",@progbits
	.align	128
        .global         triton_poi_fused_cat_21
        .type           triton_poi_fused_cat_21,@function
        .size           triton_poi_fused_cat_21,(.L_x_1 - triton_poi_fused_cat_21)
        .other          triton_poi_fused_cat_21,@"STO_CUDA_ENTRY STV_DEFAULT"
triton_poi_fused_cat_21:
.text.triton_poi_fused_cat_21:
[----:B------:R-:W-:Y:S01]  /*0000*/  LDC R1, c[0x0][0x28] ;  /* 0x00000a00ff017b82 */ /* 0x000fe20000000800 */
[----:B------:R-:W1:Y:S07]  /*0010*/  S2R R0, SR_TID.X ;  /* 0x0000000000007919 */ /* 0x000e6e0000002100 */
[----:B------:R-:W2:Y:S01]  /*0020*/  LDC.64 R4, c[0x0][0x220] ;  /* 0x00008800ff047b82 */ /* 0x000ea20000000a00 */
[----:B------:R-:W-:Y:S01]  /*0030*/  IMAD.MOV.U32 R32, RZ, RZ, RZ ;  /* 0x000000ffff207224 */ /* 0x000fe200078e00ff */
[----:B------:R-:W-:Y:S01]  /*0040*/  ULDC.64 UR4, c[0x0][0x208] ;  /* 0x0000820000047ab9 */ /* 0x000fe20000000a00 */
[----:B------:R-:W3:Y:S01]  /*0050*/  S2R R3, SR_CTAID.X ;  /* 0x0000000000037919 */ /* 0x000ee20000002500 */
[----:B------:R-:W-:Y:S01]  /*0060*/  IMAD.MOV.U32 R40, RZ, RZ, RZ ;  /* 0x000000ffff287224 */ /* 0x000fe200078e00ff */
[----:B------:R-:W-:-:S02]  /*0070*/  CS2R R62, SRZ ;  /* 0x00000000003e7805 */ /* 0x000fc4000001ff00 */
[----:B------:R-:W-:Y:S01]  /*0080*/  CS2R R60, SRZ ;  /* 0x00000000003c7805 */ /* 0x000fe2000001ff00 */
[----:B------:R-:W-:Y:S01]  /*0090*/  IMAD.MOV.U32 R90, RZ, RZ, RZ ;  /* 0x000000ffff5a7224 */ /* 0x000fe200078e00ff */
[----:B------:R-:W-:Y:S01]  /*00a0*/  CS2R R88, SRZ ;  /* 0x0000000000587805 */ /* 0x000fe2000001ff00 */
[----:B------:R-:W-:Y:S01]  /*00b0*/  IMAD.MOV.U32 R36, RZ, RZ, RZ ;  /* 0x000000ffff247224 */ /* 0x000fe200078e00ff */
[----:B------:R-:W-:Y:S02]  /*00c0*/  CS2R R34, SRZ ;  /* 0x0000000000227805 */ /* 0x000fe4000001ff00 */
[----:B------:R-:W-:Y:S02]  /*00d0*/  CS2R R30, SRZ ;  /* 0x00000000001e7805 */ /* 0x000fe4000001ff00 */
[----:B------:R-:W-:Y:S02]  /*00e0*/  CS2R R28, SRZ ;  /* 0x00000000001c7805 */ /* 0x000fe4000001ff00 */
[----:B------:R-:W-:Y:S01]  /*00f0*/  CS2R R26, SRZ ;  /* 0x00000000001a7805 */ /* 0x000fe2000001ff00 */
[----:B------:R-:W4:Y:S08]  /*0100*/  LDC.64 R8, c[0x0][0x218] ;  /* 0x00008600ff087b82 */ /* 0x000f300000000a00 */
[----:B------:R-:W5:Y:S01]  /*0110*/  LDC.64 R16, c[0x0][0x290] ;  /* 0x0000a400ff107b82 */ /* 0x000f620000000a00 */
[----:B------:R-:W-:-:S02]  /*0120*/  CS2R R64, SRZ ;  /* 0x0000000000407805 */ /* 0x000fc4000001ff00 */
[----:B------:R-:W-:Y:S02]  /*0130*/  CS2R R78, SRZ ;  /* 0x00000000004e7805 */ /* 0x000fe4000001ff00 */
[----:B------:R-:W-:Y:S02]  /*0140*/  CS2R R72, SRZ ;  /* 0x0000000000487805 */ /* 0x000fe4000001ff00 */
[----:B------:R-:W-:Y:S02]  /*0150*/  CS2R R66, SRZ ;  /* 0x0000000000427805 */ /* 0x000fe4000001ff00 */
[----:B------:R-:W-:Y:S02]  /*0160*/  CS2R R48, SRZ ;  /* 0x0000000000307805 */ /* 0x000fe4000001ff00 */
[----:B------:R-:W-:Y:S02]  /*0170*/  CS2R R50, SRZ ;  /* 0x0000000000327805 */ /* 0x000fe4000001ff00 */
[----:B------:R-:W-:-:S02]  /*0180*/  CS2R R46, SRZ ;  /* 0x00000000002e7805 */ /* 0x000fc4000001ff00 */
[----:B------:R-:W-:Y:S01]  /*0190*/  CS2R R80, SRZ ;  /* 0x0000000000507805 */ /* 0x000fe2000001ff00 */
[----:B-1----:R-:W-:Y:S01]  /*01a0*/  IMAD.SHL.U32 R0, R0, 0x4, RZ ;  /* 0x0000000400007824 */ /* 0x002fe200078e00ff */
[----:B------:R-:W-:Y:S02]  /*01b0*/  CS2R R74, SRZ ;  /* 0x00000000004a7805 */ /* 0x000fe4000001ff00 */
[----:B------:R-:W-:Y:S02]  /*01c0*/  CS2R R76, SRZ ;  /* 0x00000000004c7805 */ /* 0x000fe4000001ff00 */
[----:B------:R-:W-:Y:S02]  /*01d0*/  CS2R R58, SRZ ;  /* 0x00000000003a7805 */ /* 0x000fe4000001ff00 */
[----:B------:R-:W-:Y:S02]  /*01e0*/  CS2R R70, SRZ ;  /* 0x0000000000467805 */ /* 0x000fe4000001ff00 */
[----:B------:R-:W-:-:S02]  /*01f0*/  LOP3.LUT R0, R0, 0x1fc, RZ, 0xc0, !PT ;  /* 0x000001fc00007812 */ /* 0x000fc400078ec0ff */
[----:B------:R-:W-:Y:S01]  /*0200*/  CS2R R68, SRZ ;  /* 0x0000000000447805 */ /* 0x000fe2000001ff00 */
[----:B------:R-:W1:Y:S02]  /*0210*/  LDC.64 R94, c[0x0][0x210] ;  /* 0x00008400ff5e7b82 */ /* 0x000e640000000a00 */
[----:B---3--:R-:W-:-:S04]  /*0220*/  IMAD R0, R3, 0x400, R0 ;  /* 0x0000040003007824 */ /* 0x008fc800078e0200 */
[----:B------:R-:W-:Y:S01]  /*0230*/  IMAD.HI R10, R0, 0x78787879, RZ ;  /* 0x78787879000a7827 */ /* 0x000fe200078e02ff */
[----:B------:R-:W-:Y:S02]  /*0240*/  CS2R R52, SRZ ;  /* 0x0000000000347805 */ /* 0x000fe4000001ff00 */
[----:B------:R-:W-:Y:S02]  /*0250*/  CS2R R84, SRZ ;  /* 0x0000000000547805 */ /* 0x000fe4000001ff00 */
[----:B------:R-:W-:Y:S01]  /*0260*/  CS2R R86, SRZ ;  /* 0x0000000000567805 */ /* 0x000fe2000001ff00 */
[----:B------:R-:W3:Y:S01]  /*0270*/  LDC.64 R24, c[0x0][0x2a0] ;  /* 0x0000a800ff187b82 */ /* 0x000ee20000000a00 */
[----:B------:R-:W-:-:S04]  /*0280*/  SHF.R.U32.HI R11, RZ, 0x1f, R10 ;  /* 0x0000001fff0b7819 */ /* 0x000fc8000001160a */
[----:B------:R-:W-:-:S03]  /*0290*/  LEA.HI.SX32 R13, R10, R11, 0x15 ;  /* 0x0000000b0a0d7211 */ /* 0x000fc600078faaff */
[----:B------:R-:W1:Y:S01]  /*02a0*/  LDC.64 R20, c[0x0][0x2a8] ;  /* 0x0000aa00ff147b82 */ /* 0x000e620000000a00 */
[----:B------:R-:W-:-:S04]  /*02b0*/  LEA.HI R2, R13, R13, RZ, 0x9 ;  /* 0x0000000d0d027211 */ /* 0x000fc800078f48ff */
[----:B------:R-:W-:Y:S02]  /*02c0*/  LOP3.LUT R2, R2, 0xfffffe00, RZ, 0xc0, !PT ;  /* 0xfffffe0002027812 */ /* 0x000fe400078ec0ff */
[----:B------:R-:W-:Y:S01]  /*02d0*/  CS2R R82, SRZ ;  /* 0x0000000000527805 */ /* 0x000fe2000001ff00 */
[----:B------:R-:W1:Y:S02]  /*02e0*/  LDC.64 R56, c[0x0][0x230] ;  /* 0x00008c00ff387b82 */ /* 0x000e640000000a00 */
[----:B------:R-:W-:-:S04]  /*02f0*/  IMAD.IADD R43, R13, 0x1, -R2 ;  /* 0x000000010d2b7824 */ /* 0x000fc800078e0a02 */
[C---:B--2---:R-:W-:Y:S01]  /*0300*/  IMAD.WIDE R2, R43.reuse, 0x4, R4 ;  /* 0x000000042b027825 */ /* 0x044fe200078e0204 */
[----:B------:R-:W-:-:S13]  /*0310*/  ISETP.GE.AND P4, PT, R43, 0xc0, PT ;  /* 0x000000c02b00780c */ /* 0x000fda0003f86270 */
[----:B------:R-:W2:Y:S01]  /*0320*/  @!P4 LDG.E.EL R32, desc[UR4][R2.64] ;  /* 0x000000040220c981 */ /* 0x000ea2000c2e1900 */
[----:B------:R-:W-:-:S03]  /*0330*/  VIADD R12, R0, 0x200 ;  /* 0x00000200000c7836 */ /* 0x000fc60000000000 */
[----:B------:R-:W2:Y:S01]  /*0340*/  @!P4 LDG.E.EL R40, desc[UR4][R2.64] ;  /* 0x000000040228c981 */ /* 0x000ea2000c2e1900 */
[----:B------:R-:W-:-:S03]  /*0350*/  IMAD.HI R14, R12, 0x78787879, RZ ;  /* 0x787878790c0e7827 */ /* 0x000fc600078e02ff */
[----:B------:R-:W2:Y:S02]  /*0360*/  @!P4 LDG.E.EL R63, desc[UR4][R2.64] ;  /* 0x00000004023fc981 */ /* 0x000ea4000c2e1900 */
[----:B------:R-:W-:Y:S02]  /*0370*/  SHF.R.U32.HI R15, RZ, 0x1f, R14 ;  /* 0x0000001fff0f7819 */ /* 0x000fe4000001160e */
[----:B------:R1:W2:Y:S02]  /*0380*/  @!P4 LDG.E.EL R61, desc[UR4][R2.64] ;  /* 0x00000004023dc981 */ /* 0x0002a4000c2e1900 */
[----:B------:R-:W-:-:S04]  /*0390*/  LEA.HI.SX32 R19, R14, R15, 0x15 ;  /* 0x0000000f0e137211 */ /* 0x000fc800078faaff */
[----:B------:R-:W-:-:S04]  /*03a0*/  LEA.HI R6, R19, R19, RZ, 0x9 ;  /* 0x0000001313067211 */ /* 0x000fc800078f48ff */
[----:B------:R-:W-:-:S05]  /*03b0*/  LOP3.LUT R6, R6, 0xfffffe00, RZ, 0xc0, !PT ;  /* 0xfffffe0006067812 */ /* 0x000fca00078ec0ff */
[----:B------:R-:W-:Y:S02]  /*03c0*/  IMAD.IADD R41, R19, 0x1, -R6 ;  /* 0x0000000113297824 */ /* 0x000fe400078e0a06 */
[----:B------:R-:W1:Y:S03]  /*03d0*/  LDC.64 R6, c[0x0][0x298] ;  /* 0x0000a600ff067b82 */ /* 0x000e660000000a00 */
[C---:B------:R-:W-:Y:S01]  /*03e0*/  ISETP.GE.AND P1, PT, R41.reuse, 0xc0, PT ;  /* 0x000000c02900780c */ /* 0x040fe20003f26270 */
[----:B------:R-:W-:-:S12]  /*03f0*/  IMAD.WIDE R4, R41, 0x4, R4 ;  /* 0x0000000429047825 */ /* 0x000fd800078e0204 */
[----:B------:R-:W2:Y:S04]  /*0400*/  @!P1 LDG.E.EL R90, desc[UR4][R4.64] ;  /* 0x00000004045a9981 */ /* 0x000ea8000c2e1900 */
[----:B------:R-:W2:Y:S01]  /*0410*/  @!P1 LDG.E.EL R89, desc[UR4][R4.64] ;  /* 0x0000000404599981 */ /* 0x000ea2000c2e1900 */
[----:B------:R-:W-:-:S03]  /*0420*/  ISETP.GT.AND P3, PT, R43, 0x1bf, PT ;  /* 0x000001bf2b00780c */ /* 0x000fc60003f64270 */
[----:B------:R-:W2:Y:S01]  /*0430*/  @!P1 LDG.E.EL R36, desc[UR4][R4.64] ;  /* 0x0000000404249981 */ /* 0x000ea2000c2e1900 */
[----:B-1----:R-:W-:-:S03]  /*0440*/  IMAD.WIDE R2, R43, 0x4, R6 ;  /* 0x000000042b027825 */ /* 0x002fc600078e0206 */
[----:B------:R-:W2:Y:S06]  /*0450*/  @!P1 LDG.E.EL R34, desc[UR4][R4.64] ;  /* 0x0000000404229981 */ /* 0x000eac000c2e1900 */
[----:B------:R-:W2:Y:S04]  /*0460*/  @P3 LDG.E.EL R88, desc[UR4][R2.64+-0x700] ;  /* 0xfff9000402583981 */ /* 0x000ea8000c2e1900 */
[----:B------:R-:W2:Y:S04]  /*0470*/  @P3 LDG.E.EL R31, desc[UR4][R2.64+-0x700] ;  /* 0xfff90004021f3981 */ /* 0x000ea8000c2e1900 */
[----:B------:R-:W2:Y:S01]  /*0480*/  @P3 LDG.E.EL R30, desc[UR4][R2.64+-0x700] ;  /* 0xfff90004021e3981 */ /* 0x000ea2000c2e1900 */
[C---:B------:R-:W-:Y:S01]  /*0490*/  ISETP.GT.AND P5, PT, R41.reuse, 0x1bf, PT ;  /* 0x000001bf2900780c */ /* 0x040fe20003fa4270 */
[----:B------:R-:W-:-:S02]  /*04a0*/  IMAD.WIDE R6, R41, 0x4, R6 ;  /* 0x0000000429067825 */ /* 0x000fc400078e0206 */
[----:B------:R1:W2:Y:S10]  /*04b0*/  @P3 LDG.E.EL R35, desc[UR4][R2.64+-0x700] ;  /* 0xfff9000402233981 */ /* 0x0002b4000c2e1900 */
[----:B------:R-:W2:Y:S01]  /*04c0*/  @P5 LDG.E.EL R29, desc[UR4][R6.64+-0x700] ;  /* 0xfff90004061d5981 */ /* 0x000ea2000c2e1900 */
[----:B01----:R-:W0:Y:S03]  /*04d0*/  LDC.64 R2, c[0x0][0x270] ;  /* 0x00009c00ff027b82 */ /* 0x003e260000000a00 */
[----:B------:R-:W2:Y:S04]  /*04e0*/  @P5 LDG.E.EL R26, desc[UR4][R6.64+-0x700] ;  /* 0xfff90004061a5981 */ /* 0x000ea8000c2e1900 */
[----:B------:R-:W2:Y:S04]  /*04f0*/  @P5 LDG.E.EL R28, desc[UR4][R6.64+-0x700] ;  /* 0xfff90004061c5981 */ /* 0x000ea8000c2e1900 */
[----:B------:R0:W2:Y:S01]  /*0500*/  @P5 LDG.E.EL R27, desc[UR4][R6.64+-0x700] ;  /* 0xfff90004061b5981 */ /* 0x0000a2000c2e1900 */
[----:B------:R-:W-:-:S02]  /*0510*/  LEA.HI.SX32 R18, R10, R11, 0xc ;  /* 0x0000000b0a127211 */ /* 0x000fc400078f62ff */
[----:B------:R-:W1:Y:S01]  /*0520*/  LDC.64 R10, c[0x0][0x228] ;  /* 0x00008a00ff0a7b82 */ /* 0x000e620000000a00 */
[----:B------:R-:W-:-:S05]  /*0530*/  VIADD R4, R43, 0xfffffe70 ;  /* 0xfffffe702b047836 */ /* 0x000fca0000000000 */
[----:B------:R-:W-:Y:S01]  /*0540*/  ISETP.GE.U32.AND P2, PT, R4, 0x30, PT ;  /* 0x000000300400780c */ /* 0x000fe20003f46070 */
[----:B------:R-:W-:Y:S01]  /*0550*/  IMAD R19, R19, -0x1100, R12 ;  /* 0xffffef0013137824 */ /* 0x000fe200078e020c */
[----:B------:R-:W-:Y:S01]  /*0560*/  LEA.HI.SX32 R22, R14, R15, 0xc ;  /* 0x0000000f0e167211 */ /* 0x000fe200078f62ff */
[----:B0-----:R-:W-:Y:S01]  /*0570*/  IMAD.WIDE R6, R43, 0x4, R2 ;  /* 0x000000042b067825 */ /* 0x001fe200078e0202 */
[----:B------:R-:W0:Y:S03]  /*0580*/  LDC.64 R14, c[0x0][0x288] ;  /* 0x0000a200ff0e7b82 */ /* 0x000e260000000a00 */
[----:B------:R-:W-:Y:S02]  /*0590*/  VIADD R42, R41, 0xffffff40 ;  /* 0xffffff40292a7836 */ /* 0x000fe40000000000 */
[----:B------:R-:W-:Y:S02]  /*05a0*/  IMAD R19, R22, 0xdd000, R19 ;  /* 0x000dd00016137824 */ /* 0x000fe400078e0213 */
[----:B----4-:R-:W-:-:S02]  /*05b0*/  IMAD.WIDE R4, R43, 0x4, R8 ;  /* 0x000000042b047825 */ /* 0x010fc400078e0208 */
[----:B------:R-:W4:Y:S02]  /*05c0*/  @!P2 LDG.E.EL R64, desc[UR4][R6.64+-0x640] ;  /* 0xfff9c0040640a981 */ /* 0x000f24000c2e1900 */
[----:B------:R-:W-:Y:S02]  /*05d0*/  IMAD R38, R42, 0x1100, R19 ;  /* 0x000011002a267824 */ /* 0x000fe400078e0213 */
[----:B------:R-:W4:Y:S04]  /*05e0*/  @!P2 LDG.E.EL R78, desc[UR4][R6.64+-0x640] ;  /* 0xfff9c004064ea981 */ /* 0x000f28000c2e1900 */
[----:B------:R-:W4:Y:S04]  /*05f0*/  @!P2 LDG.E.EL R72, desc[UR4][R6.64+-0x640] ;  /* 0xfff9c0040648a981 */ /* 0x000f28000c2e1900 */
[----:B------:R1:W4:Y:S01]  /*0600*/  @!P2 LDG.E.EL R67, desc[UR4][R6.64+-0x640] ;  /* 0xfff9c0040643a981 */ /* 0x000322000c2e1900 */
[----:B------:R-:W-:-:S02]  /*0610*/  IMAD R45, R22, -0xaa000, R38 ;  /* 0xfff56000162d7824 */ /* 0x000fc400078e0226 */
[----:B------:R-:W-:Y:S01]  /*0620*/  IMAD R13, R13, -0x1100, R0 ;  /* 0xffffef000d0d7824 */ /* 0x000fe200078e0200 */
[----:B------:R-:W4:Y:S01]  /*0630*/  @!P4 LDG.E.EL R77, desc[UR4][R4.64] ;  /* 0x00000004044dc981 */ /* 0x000f22000c2e1900 */
[----:B------:R-:W-:-:S03]  /*0640*/  VIADD R44, R43, 0xffffff40 ;  /* 0xffffff402b2c7836 */ /* 0x000fc60000000000 */
[----:B------:R-:W4:Y:S01]  /*0650*/  @!P4 LDG.E.EL R62, desc[UR4][R4.64] ;  /* 0x00000004043ec981 */ /* 0x000f22000c2e1900 */
[----:B-1----:R-:W-:-:S03]  /*0660*/  IMAD.WIDE R6, R41, 0x4, R8 ;  /* 0x0000000429067825 */ /* 0x002fc600078e0208 */
[----:B------:R-:W4:Y:S01]  /*0670*/  @!P4 LDG.E.EL R65, desc[UR4][R4.64] ;  /* 0x000000040441c981 */ /* 0x000f22000c2e1900 */
[----:B------:R-:W-:-:S03]  /*0680*/  IMAD.WIDE R8, R41, 0x4, R10 ;  /* 0x0000000429087825 */ /* 0x000fc600078e020a */
[----:B------:R-:W4:Y:S01]  /*0690*/  @!P1 LDG.E.EL R80, desc[UR4][R6.64] ;  /* 0x0000000406509981 */ /* 0x000f22000c2e1900 */
[----:B------:R-:W-:-:S03]  /*06a0*/  VIADD R45, R45, 0xfff23000 ;  /* 0xfff230002d2d7836 */ /* 0x000fc60000000000 */
[----:B------:R-:W4:Y:S04]  /*06b0*/  @!P1 LDG.E.EL R51, desc[UR4][R8.64] ;  /* 0x0000000408339981 */ /* 0x000f28000c2e1900 */
[----:B------:R-:W4:Y:S04]  /*06c0*/  @!P1 LDG.E.EL R46, desc[UR4][R8.64] ;  /* 0x00000004082e9981 */ /* 0x000f28000c2e1900 */
[----:B------:R-:W4:Y:S04]  /*06d0*/  @!P1 LDG.E.EL R47, desc[UR4][R8.64] ;  /* 0x00000004082f9981 */ /* 0x000f28000c2e1900 */
[----:B------:R1:W4:Y:S04]  /*06e0*/  @!P1 LDG.E.EL R48, desc[UR4][R8.64] ;  /* 0x0000000408309981 */ /* 0x000328000c2e1900 */
[----:B------:R-:W4:Y:S04]  /*06f0*/  @!P1 LDG.E.EL R74, desc[UR4][R6.64] ;  /* 0x00000004064a9981 */ /* 0x000f28000c2e1900 */
[----:B------:R-:W4:Y:S01]  /*0700*/  @!P1 LDG.E.EL R79, desc[UR4][R6.64] ;  /* 0x00000004064f9981 */ /* 0x000f22000c2e1900 */
[----:B-1----:R-:W-:-:S03]  /*0710*/  IMAD R9, R22, -0x220000, R12 ;  /* 0xffde000016097824 */ /* 0x002fc600078e020c */
[----:B------:R5:W4:Y:S01]  /*0720*/  @!P1 LDG.E.EL R60, desc[UR4][R6.64] ;  /* 0x00000004063c9981 */ /* 0x000b22000c2e1900 */
[----:B------:R-:W-:Y:S02]  /*0730*/  IMAD R13, R18, 0xdd000, R13 ;  /* 0x000dd000120d7824 */ /* 0x000fe400078e020d */
[C---:B------:R-:W-:Y:S01]  /*0740*/  IMAD R9, R22.reuse, 0xcc000, R9 ;  /* 0x000cc00016097824 */ /* 0x040fe200078e0209 */
[----:B------:R1:W4:Y:S01]  /*0750*/  @!P4 LDG.E.EL R58, desc[UR4][R4.64] ;  /* 0x00000004043ac981 */ /* 0x000322000c2e1900 */
[----:B------:R-:W-:Y:S02]  /*0760*/  IMAD R22, R22, 0x11000, R45 ;  /* 0x0001100016167824 */ /* 0x000fe400078e022d */
[----:B-----5:R-:W-:-:S04]  /*0770*/  IMAD.WIDE R6, R43, 0x4, R16 ;  /* 0x000000042b067825 */ /* 0x020fc800078e0210 */
[----:B-1----:R-:W-:Y:S01]  /*0780*/  IMAD.WIDE R4, R43, 0x4, R10 ;  /* 0x000000042b047825 */ /* 0x002fe200078e020a */
[----:B------:R-:W5:Y:S04]  /*0790*/  @P3 LDG.E.EL R71, desc[UR4][R6.64+-0x700] ;  /* 0xfff9000406473981 */ /* 0x000f68000c2e1900 */
[----:B------:R-:W4:Y:S01]  /*07a0*/  @P3 LDG.E.EL R68, desc[UR4][R6.64+-0x700] ;  /* 0xfff9000406443981 */ /* 0x000f22000c2e1900 */
[----:B------:R-:W-:-:S03]  /*07b0*/  IMAD R39, R44, 0x1100, R13 ;  /* 0x000011002c277824 */ /* 0x000fc600078e020d */
[----:B------:R-:W4:Y:S01]  /*07c0*/  @P3 LDG.E.EL R70, desc[UR4][R6.64+-0x700] ;  /* 0xfff9000406463981 */ /* 0x000f22000c2e1900 */
[----:B------:R-:W-:-:S03]  /*07d0*/  VIADD R13, R22, 0xfffcd000 ;  /* 0xfffcd000160d7836 */ /* 0x000fc60000000000 */
[----:B------:R1:W4:Y:S01]  /*07e0*/  @P3 LDG.E.EL R81, desc[UR4][R6.64+-0x700] ;  /* 0xfff9000406513981 */ /* 0x000322000c2e1900 */
[----:B------:R-:W-:-:S03]  /*07f0*/  IMAD R37, R18, -0xaa000, R39 ;  /* 0xfff5600012257824 */ /* 0x000fc600078e0227 */
[----:B------:R-:W4:Y:S01]  /*0800*/  @!P4 LDG.E.EL R76, desc[UR4][R4.64] ;  /* 0x00000004044cc981 */ /* 0x000f22000c2e1900 */
[----:B------:R-:W-:-:S03]  /*0810*/  IMAD.WIDE R16, R41, 0x4, R16 ;  /* 0x0000000429107825 */ /* 0x000fc600078e0210 */
[----:B------:R-:W4:Y:S01]  /*0820*/  @!P4 LDG.E.EL R73, desc[UR4][R4.64] ;  /* 0x000000040449c981 */ /* 0x000f22000c2e1900 */
[----:B-1----:R-:W-:-:S03]  /*0830*/  IMAD R7, R18, -0x220000, R0 ;  /* 0xffde000012077824 */ /* 0x002fc600078e0200 */
[----:B------:R-:W4:Y:S01]  /*0840*/  @!P4 LDG.E.EL R49, desc[UR4][R4.64] ;  /* 0x000000040431c981 */ /* 0x000f22000c2e1900 */
[----:B------:R-:W-:Y:S01]  /*0850*/  IMAD R55, R18, 0xcc000, R7 ;  /* 0x000cc00012377824 */ /* 0x000fe200078e0207 */
[----:B------:R-:W-:Y:S02]  /*0860*/  CS2R R6, SRZ ;  /* 0x0000000000067805 */ /* 0x000fe4000001ff00 */
[----:B------:R1:W4:Y:S01]  /*0870*/  @!P4 LDG.E.EL R53, desc[UR4][R4.64] ;  /* 0x000000040435c981 */ /* 0x000322000c2e1900 */
[----:B0-----:R-:W-:-:S03]  /*0880*/  IMAD.WIDE R12, R13, 0x4, R14 ;  /* 0x000000040d0c7825 */ /* 0x001fc600078e020e */
[----:B------:R-:W4:Y:S01]  /*0890*/  @P5 LDG.E.EL R84, desc[UR4][R16.64+-0x700] ;  /* 0xfff9000410545981 */ /* 0x000f22000c2e1900 */
[----:B------:R-:W-:-:S03]  /*08a0*/  VIADD R37, R37, 0xfff23000 ;  /* 0xfff2300025257836 */ /* 0x000fc60000000000 */
[----:B------:R-:W4:Y:S01]  /*08b0*/  @P5 LDG.E.EL R86, desc[UR4][R16.64+-0x700] ;  /* 0xfff9000410565981 */ /* 0x000f22000c2e1900 */
[----:B-1----:R-:W-:Y:S01]  /*08c0*/  CS2R R4, SRZ ;  /* 0x0000000000047805 */ /* 0x002fe2000001ff00 */
[----:B------:R-:W-:Y:S02]  /*08d0*/  IMAD R18, R18, 0x11000, R37 ;  /* 0x0001100012127824 */ /* 0x000fe400078e0225 */
[----:B------:R-:W4:Y:S04]  /*08e0*/  @P5 LDG.E.EL R83, desc[UR4][R16.64+-0x700] ;  /* 0xfff9000410535981 */ /* 0x000f28000c2e1900 */
[----:B------:R0:W4:Y:S01]  /*08f0*/  @P5 LDG.E.128 R4, desc[UR4][R12.64] ;  /* 0x000000040c045981 */ /* 0x000122000c1e1d00 */
[----:B------:R-:W-:Y:S02]  /*0900*/  VIADD R11, R18, 0xfffcd000 ;  /* 0xfffcd000120b7836 */ /* 0x000fe40000000000 */
[----:B------:R-:W-:Y:S01]  /*0910*/  IMAD.WIDE R54, R55, 0x4, R94 ;  /* 0x0000000437367825 */ /* 0x000fe200078e025e */
[----:B------:R-:W4:Y:S03]  /*0920*/  @P5 LDG.E.EL R87, desc[UR4][R16.64+-0x700] ;  /* 0xfff9000410575981 */ /* 0x000f26000c2e1900 */
[----:B------:R-:W-:Y:S01]  /*0930*/  IMAD.WIDE R14, R11, 0x4, R14 ;  /* 0x000000040b0e7825 */ /* 0x000fe200078e020e */
[----:B------:R-:W-:-:S03]  /*0940*/  CS2R R10, SRZ ;  /* 0x00000000000a7805 */ /* 0x000fc6000001ff00 */
[----:B------:R-:W-:Y:S01]  /*0950*/  IMAD.WIDE R94, R9, 0x4, R94 ;  /* 0x00000004095e7825 */ /* 0x000fe200078e025e */
[----:B------:R-:W-:-:S06]  /*0960*/  CS2R R8, SRZ ;  /* 0x0000000000087805 */ /* 0x000fcc000001ff00 */
[----:B------:R1:W4:Y:S01]  /*0970*/  @P3 LDG.E.128 R8, desc[UR4][R14.64] ;  /* 0x000000040e083981 */ /* 0x000322000c1e1d00 */
[----:B---3--:R-:W-:Y:S01]  /*0980*/  IMAD.WIDE R22, R41, 0x4, R24 ;  /* 0x0000000429167825 */ /* 0x008fe200078e0218 */
[----:B0-----:R-:W-:-:S04]  /*0990*/  CS2R R12, SRZ ;  /* 0x00000000000c7805 */ /* 0x001fc8000001ff00 */
[----:B------:R-:W3:Y:S01]  /*09a0*/  @P5 LDG.E.EL R82, desc[UR4][R22.64+-0x700] ;  /* 0xfff9000416525981 */ /* 0x000ee2000c2e1900 */
[----:B-1----:R-:W-:-:S06]  /*09b0*/  CS2R R14, SRZ ;  /* 0x00000000000e7805 */ /* 0x002fcc000001ff00 */
[----:B------:R-:W3:Y:S01]  /*09c0*/  @!P1 LDG.E.128 R12, desc[UR4][R94.64] ;  /* 0x000000045e0c9981 */ /* 0x000ee2000c1e1d00 */
[----:B--2---:R-:W-:Y:S01]  /*09d0*/  SEL R98, R32, RZ, !P4 ;  /* 0x000000ff20627207 */ /* 0x004fe20006000000 */
[----:B------:R-:W-:-:S05]  /*09e0*/  IMAD.WIDE R32, R41, 0x4, R20 ;  /* 0x0000000429207825 */ /* 0x000fca00078e0214 */
[----:B------:R-:W2:Y:S01]  /*09f0*/  @P5 LDG.E.EL R85, desc[UR4][R32.64+-0x700] ;  /* 0xfff9000420555981 */ /* 0x000ea2000c2e1900 */
[----:B------:R-:W-:Y:S01]  /*0a00*/  FADD R98, R98, 9.9999997473787516356e-06 ;  /* 0x3727c5ac62627421 */ /* 0x000fe20000000000 */
[----:B------:R-:W-:-:S05]  /*0a10*/  SEL R40, R40, RZ, !P4 ;  /* 0x000000ff28287207 */ /* 0x000fca0006000000 */
[----:B------:R-:W0:Y:S01]  /*0a20*/  MUFU.SQRT R98, R98 ;  /* 0x0000006200627308 */ /* 0x000e220000002000 */
[----:B------:R-:W-:Y:S01]  /*0a30*/  FADD R101, R40, 9.9999997473787516356e-06 ;  /* 0x3727c5ac28657421 */ /* 0x000fe20000000000 */
[----:B------:R-:W-:Y:S02]  /*0a40*/  SEL R63, R63, RZ, !P4 ;  /* 0x000000ff3f3f7207 */ /* 0x000fe40006000000 */
[----:B------:R-:W-:-:S04]  /*0a50*/  CS2R R16, SRZ ;  /* 0x0000000000107805 */ /* 0x000fc8000001ff00 */
[----:B------:R-:W1:Y:S01]  /*0a60*/  MUFU.SQRT R101, R101 ;  /* 0x0000006500657308 */ /* 0x000e620000002000 */
[----:B------:R-:W-:Y:S02]  /*0a70*/  CS2R R18, SRZ ;  /* 0x0000000000127805 */ /* 0x000fe4000001ff00 */
[C---:B0-----:R-:W-:Y:S02]  /*0a80*/  FSETP.GT.AND P6, PT, R98.reuse, 8.50705917302346158658e+37, PT ;  /* 0x7e8000006200780b */ /* 0x041fe40003fc4000 */
[----:B------:R-:W-:Y:S01]  /*0a90*/  FSETP.GEU.AND P0, PT, R98, 1.175494350822287508e-38, PT ;  /* 0x008000006200780b */ /* 0x000fe20003f0e000 */
[----:B------:R-:W-:Y:S02]  /*0aa0*/  IMAD.MOV.U32 R40, RZ, RZ, 0x3e800000 ;  /* 0x3e800000ff287424 */ /* 0x000fe400078e00ff */
[----:B------:R-:W-:Y:S01]  /*0ab0*/  FADD R103, R63, 9.9999997473787516356e-06 ;  /* 0x3727c5ac3f677421 */ /* 0x000fe20000000000 */
[----:B------:R0:W2:Y:S02]  /*0ac0*/  @!P4 LDG.E.128 R16, desc[UR4][R54.64] ;  /* 0x000000043610c981 */ /* 0x0000a4000c1e1d00 */
[----:B------:R-:W-:-:S03]  /*0ad0*/  FSEL R108, R40, 1, P6 ;  /* 0x3f800000286c7808 */ /* 0x000fc60003000000 */
[----:B------:R-:W0:Y:S02]  /*0ae0*/  MUFU.SQRT R103, R103 ;  /* 0x0000006700677308 */ /* 0x000e240000002000 */
[----:B------:R-:W-:Y:S01]  /*0af0*/  @P6 FMUL R98, R98, 0.25 ;  /* 0x3e80000062626820 */ /* 0x000fe20000400000 */
[----:B-1----:R-:W-:Y:S01]  /*0b00*/  FSETP.GT.AND P6, PT, R101, 8.50705917302346158658e+37, PT ;  /* 0x7e8000006500780b */ /* 0x002fe20003fc4000 */
[----:B------:R-:W-:Y:S01]  /*0b10*/  @!P0 FMUL R108, R108, 16777216 ;  /* 0x4b8000006c6c8820 */ /* 0x000fe20000400000 */
[----:B------:R-:W-:Y:S01]  /*0b20*/  SEL R104, R61, RZ, !P4 ;  /* 0x000000ff3d687207 */ /* 0x000fe20006000000 */
[----:B------:R-:W-:Y:S01]  /*0b30*/  @!P0 FMUL R98, R98, 16777216 ;  /* 0x4b80000062628820 */ /* 0x000fe20000400000 */
[----:B------:R-:W-:-:S03]  /*0b40*/  FSETP.GEU.AND P0, PT, R101, 1.175494350822287508e-38, PT ;  /* 0x008000006500780b */ /* 0x000fc60003f0e000 */
[----:B------:R-:W-:Y:S01]  /*0b50*/  FADD R104, R104, 9.9999997473787516356e-06 ;  /* 0x3727c5ac68687421 */ /* 0x000fe20000000000 */
[----:B------:R-:W-:Y:S01]  /*0b60*/  IMAD.WIDE R96, R43, 0x4, R56 ;  /* 0x000000042b607825 */ /* 0x000fe200078e0238 */
[----:B------:R-:W-:-:S04]  /*0b70*/  FSEL R109, R40, 1, P6 ;  /* 0x3f800000286d7808 */ /* 0x000fc80003000000 */
[----:B------:R-:W1:Y:S01]  /*0b80*/  MUFU.SQRT R104, R104 ;  /* 0x0000006800687308 */ /* 0x000e620000002000 */
[----:B------:R-:W-:Y:S01]  /*0b90*/  @P6 FMUL R101, R101, 0.25 ;  /* 0x3e80000065656820 */ /* 0x000fe20000400000 */
[----:B0-----:R-:W-:Y:S01]  /*0ba0*/  FSETP.GT.AND P6, PT, R103, 8.50705917302346158658e+37, PT ;  /* 0x7e8000006700780b */ /* 0x001fe20003fc4000 */
[----:B------:R-:W2:Y:S01]  /*0bb0*/  @!P4 LDG.E.EL R75, desc[UR4][R96.64] ;  /* 0x00000004604bc981 */ /* 0x000ea2000c2e1900 */
[----:B------:R-:W-:Y:S01]  /*0bc0*/  SEL R90, R90, RZ, !P1 ;  /* 0x000000ff5a5a7207 */ /* 0x000fe20004800000 */
[----:B------:R-:W-:Y:S01]  /*0bd0*/  @!P0 FMUL R101, R101, 16777216 ;  /* 0x4b80000065658820 */ /* 0x000fe20000400000 */
[----:B------:R-:W-:Y:S01]  /*0be0*/  @!P0 FMUL R109, R109, 16777216 ;  /* 0x4b8000006d6d8820 */ /* 0x000fe20000400000 */
[----:B------:R-:W-:Y:S01]  /*0bf0*/  FSETP.GEU.AND P0, PT, R103, 1.175494350822287508e-38, PT ;  /* 0x008000006700780b */ /* 0x000fe20003f0e000 */
[----:B------:R-:W2:Y:S01]  /*0c00*/  @!P4 LDG.E.EL R59, desc[UR4][R96.64] ;  /* 0x00000004603bc981 */ /* 0x000ea2000c2e1900 */
[----:B------:R-:W-:Y:S01]  /*0c10*/  FADD R114, R90, 9.9999997473787516356e-06 ;  /* 0x3727c5ac5a727421 */ /* 0x000fe20000000000 */
[----:B------:R-:W-:-:S02]  /*0c20*/  FSEL R112, R40, 1, P6 ;  /* 0x3f80000028707808 */ /* 0x000fc40003000000 */
[----:B------:R-:W2:Y:S03]  /*0c30*/  @!P4 LDG.E.EL R52, desc[UR4][R96.64] ;  /* 0x000000046034c981 */ /* 0x000ea6000c2e1900 */
[----:B------:R-:W-:Y:S01]  /*0c40*/  @P6 FMUL R103, R103, 0.25 ;  /* 0x3e80000067676820 */ /* 0x000fe20000400000 */
[----:B------:R-:W0:Y:S01]  /*0c50*/  MUFU.SQRT R114, R114 ;  /* 0x0000007200727308 */ /* 0x000e220000002000 */
[----:B-1----:R-:W-:Y:S01]  /*0c60*/  FSETP.GT.AND P6, PT, R104, 8.50705917302346158658e+37, PT ;  /* 0x7e8000006800780b */ /* 0x002fe20003fc4000 */
[----:B------:R-:W-:Y:S01]  /*0c70*/  IMAD.MOV.U32 R63, RZ, RZ, RZ ;  /* 0x000000ffff3f7224 */ /* 0x000fe200078e00ff */
[----:B------:R-:W-:Y:S01]  /*0c80*/  SEL R89, R89, RZ, !P1 ;  /* 0x000000ff59597207 */ /* 0x000fe20004800000 */
[----:B------:R-:W-:Y:S01]  /*0c90*/  @!P0 FMUL R103, R103, 16777216 ;  /* 0x4b80000067678820 */ /* 0x000fe20000400000 */
[----:B------:R-:W-:Y:S01]  /*0ca0*/  @!P0 FMUL R112, R112, 16777216 ;  /* 0x4b80000070708820 */ /* 0x000fe20000400000 */
[----:B------:R-:W2:Y:S01]  /*0cb0*/  @!P4 LDG.E.EL R50, desc[UR4][R96.64] ;  /* 0x000000046032c981 */ /* 0x000ea2000c2e1900 */
[----:B------:R-:W-:Y:S01]  /*0cc0*/  IMAD.WIDE R92, R41, 0x4, R56 ;  /* 0x00000004295c7825 */ /* 0x000fe200078e0238 */
[----:B------:R-:W-:-:S03]  /*0cd0*/  FSETP.GEU.AND P0, PT, R104, 1.175494350822287508e-38, PT ;  /* 0x008000006800780b */ /* 0x000fc60003f0e000 */
[----:B------:R-:W-:Y:S01]  /*0ce0*/  FADD R115, R89, 9.9999997473787516356e-06 ;  /* 0x3727c5ac59737421 */ /* 0x000fe20000000000 */
[----:B------:R-:W-:Y:S01]  /*0cf0*/  IMAD.MOV.U32 R61, RZ, RZ, RZ ;  /* 0x000000ffff3d7224 */ /* 0x000fe200078e00ff */
[----:B------:R-:W2:Y:S01]  /*0d00*/  @!P1 LDG.E.EL R63, desc[UR4][R92.64] ;  /* 0x000000045c3f9981 */ /* 0x000ea2000c2e1900 */
[----:B------:R-:W-:Y:S01]  /*0d10*/  FSEL R113, R40, 1, P6 ;  /* 0x3f80000028717808 */ /* 0x000fe20003000000 */
[----:B------:R-:W-:Y:S02]  /*0d20*/  @P6 FMUL R104, R104, 0.25 ;  /* 0x3e80000068686820 */ /* 0x000fe40000400000 */
[----:B------:R-:W1:Y:S01]  /*0d30*/  MUFU.SQRT R115, R115 ;  /* 0x0000007300737308 */ /* 0x000e620000002000 */
[----:B0-----:R-:W-:Y:S01]  /*0d40*/  FSETP.GT.AND P6, PT, R114, 8.50705917302346158658e+37, PT ;  /* 0x7e8000007200780b */ /* 0x001fe20003fc4000 */
[----:B------:R-:W2:Y:S01]  /*0d50*/  @!P1 LDG.E.EL R61, desc[UR4][R92.64] ;  /* 0x000000045c3d9981 */ /* 0x000ea2000c2e1900 */
[----:B------:R-:W-:Y:S01]  /*0d60*/  SEL R36, R36, RZ, !P1 ;  /* 0x000000ff24247207 */ /* 0x000fe20004800000 */
[----:B------:R-:W-:Y:S01]  /*0d70*/  @!P0 FMUL R104, R104, 16777216 ;  /* 0x4b80000068688820 */ /* 0x000fe20000400000 */
[----:B------:R-:W-:Y:S01]  /*0d80*/  @!P0 FMUL R113, R113, 16777216 ;  /* 0x4b80000071718820 */ /* 0x000fe20000400000 */
[----:B------:R-:W2:Y:S01]  /*0d90*/  @!P1 LDG.E.EL R66, desc[UR4][R92.64] ;  /* 0x000000045c429981 */ /* 0x000ea2000c2e1900 */
[----:B------:R-:W-:-:S02]  /*0da0*/  FSETP.GEU.AND P0, PT, R114, 1.175494350822287508e-38, PT ;  /* 0x008000007200780b */ /* 0x000fc40003f0e000 */
[----:B------:R-:W-:Y:S01]  /*0db0*/  CS2R R54, SRZ ;  /* 0x0000000000367805 */ /* 0x000fe2000001ff00 */
[----:B------:R0:W2:Y:S01]  /*0dc0*/  @!P1 LDG.E.EL R69, desc[UR4][R92.64] ;  /* 0x000000045c459981 */ /* 0x0000a2000c2e1900 */
[----:B------:R-:W-:Y:S01]  /*0dd0*/  CS2R R56, SRZ ;  /* 0x0000000000387805 */ /* 0x000fe2000001ff00 */
[----:B------:R-:W-:Y:S01]  /*0de0*/  FADD R117, R36, 9.9999997473787516356e-06 ;  /* 0x3727c5ac24757421 */ /* 0x000fe20000000000 */
[----:B------:R-:W-:Y:S01]  /*0df0*/  CS2R R90, SRZ ;  /* 0x00000000005a7805 */ /* 0x000fe2000001ff00 */
[----:B------:R-:W-:-:S04]  /*0e00*/  IMAD.WIDE R24, R43, 0x4, R24 ;  /* 0x000000042b187825 */ /* 0x000fc800078e0218 */
[----:B------:R-:W-:Y:S01]  /*0e10*/  IMAD.WIDE R20, R43, 0x4, R20 ;  /* 0x000000042b147825 */ /* 0x000fe200078e0214 */
[----:B------:R-:W-:Y:S01]  /*0e20*/  FSEL R116, R40, 1, P6 ;  /* 0x3f80000028747808 */ /* 0x000fe20003000000 */
[----:B------:R-:W2:Y:S01]  /*0e30*/  @P3 LDG.E.EL R55, desc[UR4][R24.64+-0x700] ;  /* 0xfff9000418373981 */ /* 0x000ea2000c2e1900 */
[----:B------:R-:W-:Y:S01]  /*0e40*/  SEL R88, R88, RZ, P3 ;  /* 0x000000ff58587207 */ /* 0x000fe20001800000 */
[----:B------:R-:W0:Y:S01]  /*0e50*/  MUFU.SQRT R117, R117 ;  /* 0x0000007500757308 */ /* 0x000e220000002000 */
[----:B------:R-:W-:Y:S01]  /*0e60*/  @P6 FMUL R114, R114, 0.25 ;  /* 0x3e80000072726820 */ /* 0x000fe20000400000 */
[----:B------:R-:W2:Y:S01]  /*0e70*/  @P3 LDG.E.EL R56, desc[UR4][R24.64+-0x700] ;  /* 0xfff9000418383981 */ /* 0x000ea2000c2e1900 */
[----:B-1----:R-:W-:-:S03]  /*0e80*/  FSETP.GT.AND P6, PT, R115, 8.50705917302346158658e+37, PT ;  /* 0x7e8000007300780b */ /* 0x002fc60003fc4000 */
[----:B------:R-:W2:Y:S01]  /*0e90*/  @P3 LDG.E.EL R90, desc[UR4][R20.64+-0x700] ;  /* 0xfff90004145a3981 */ /* 0x000ea2000c2e1900 */
[----:B------:R-:W-:Y:S01]  /*0ea0*/  @!P0 FMUL R114, R114, 16777216 ;  /* 0x4b80000072728820 */ /* 0x000fe20000400000 */
[----:B------:R-:W-:Y:S01]  /*0eb0*/  @!P0 FMUL R116, R116, 16777216 ;  /* 0x4b80000074748820 */ /* 0x000fe20000400000 */
[----:B------:R-:W-:Y:S01]  /*0ec0*/  FADD R105, R88, 9.9999997473787516356e-06 ;  /* 0x3727c5ac58697421 */ /* 0x000fe20000000000 */
[----:B------:R-:W2:Y:S01]  /*0ed0*/  @P3 LDG.E.EL R91, desc[UR4][R20.64+-0x700] ;  /* 0xfff90004145b3981 */ /* 0x000ea2000c2e1900 */
[----:B------:R-:W-:Y:S02]  /*0ee0*/  SEL R34, R34, RZ, !P1 ;  /* 0x000000ff22227207 */ /* 0x000fe40004800000 */
[----:B------:R-:W-:Y:S02]  /*0ef0*/  CS2R R88, SRZ ;  /* 0x0000000000587805 */ /* 0x000fe4000001ff00 */
[C---:B------:R-:W-:Y:S01]  /*0f00*/  FSETP.GEU.AND P0, PT, R115.reuse, 1.175494350822287508e-38, PT ;  /* 0x008000007300780b */ /* 0x040fe20003f0e000 */
[----:B------:R-:W2:Y:S01]  /*0f10*/  @P3 LDG.E.EL R54, desc[UR4][R24.64+-0x700] ;  /* 0xfff9000418363981 */ /* 0x000ea2000c2e1900 */
[----:B0-----:R-:W-:Y:S01]  /*0f20*/  CS2R R92, SRZ ;  /* 0x00000000005c7805 */ /* 0x001fe2000001ff00 */
[----:B------:R-:W-:Y:S01]  /*0f30*/  FADD R34, R34, 9.9999997473787516356e-06 ;  /* 0x3727c5ac22227421 */ /* 0x000fe20000000000 */
[----:B------:R-:W-:Y:S01]  /*0f40*/  CS2R R94, SRZ ;  /* 0x00000000005e7805 */ /* 0x000fe2000001ff00 */
[----:B------:R-:W2:Y:S01]  /*0f50*/  @P3 LDG.E.EL R89, desc[UR4][R20.64+-0x700] ;  /* 0xfff9000414593981 */ /* 0x000ea2000c2e1900 */
[----:B------:R-:W-:Y:S01]  /*0f60*/  FSEL R118, R40, 1, P6 ;  /* 0x3f80000028767808 */ /* 0x000fe20003000000 */
[----:B------:R-:W0:Y:S01]  /*0f70*/  MUFU.SQRT R121, R34 ;  /* 0x0000002200797308 */ /* 0x000e220000002000 */
[----:B------:R-:W-:Y:S01]  /*0f80*/  @P6 FMUL R115, R115, 0.25 ;  /* 0x3e80000073736820 */ /* 0x000fe20000400000 */
[----:B------:R1:W2:Y:S01]  /*0f90*/  @P3 LDG.E.EL R57, desc[UR4][R24.64+-0x700] ;  /* 0xfff9000418393981 */ /* 0x0002a2000c2e1900 */
[----:B------:R-:W-:-:S02]  /*0fa0*/  FSETP.GT.AND P6, PT, R117, 8.50705917302346158658e+37, PT ;  /* 0x7e8000007500780b */ /* 0x000fc40003fc4000 */
[----:B------:R-:W-:Y:S01]  /*0fb0*/  CS2R R96, SRZ ;  /* 0x0000000000607805 */ /* 0x000fe2000001ff00 */
[----:B------:R-:W2:Y:S01]  /*0fc0*/  @P5 LDG.E.EL R92, desc[UR4][R22.64+-0x700] ;  /* 0xfff90004165c5981 */ /* 0x000ea2000c2e1900 */
[----:B------:R-:W-:Y:S01]  /*0fd0*/  @!P0 FMUL R115, R115, 16777216 ;  /* 0x4b80000073738820 */ /* 0x000fe20000400000 */
[----:B------:R-:W-:Y:S02]  /*0fe0*/  @!P0 FMUL R118, R118, 16777216 ;  /* 0x4b80000076768820 */ /* 0x000fe40000400000 */
[----:B------:R-:W2:Y:S01]  /*0ff0*/  @P5 LDG.E.EL R94, desc[UR4][R32.64+-0x700] ;  /* 0xfff90004205e5981 */ /* 0x000ea2000c2e1900 */
[----:B-1----:R-:W-:Y:S02]  /*1000*/  SEL R24, R31, RZ, P3 ;  /* 0x000000ff1f187207 */ /* 0x002fe40001800000 */
[----:B------:R-:W-:Y:S01]  /*1010*/  SEL R25, R30, RZ, P3 ;  /* 0x000000ff1e197207 */ /* 0x000fe20001800000 */
[----:B------:R1:W2:Y:S01]  /*1020*/  @P3 LDG.E.EL R88, desc[UR4][R20.64+-0x700] ;  /* 0xfff9000414583981 */ /* 0x0002a2000c2e1900 */
[----:B------:R-:W-:Y:S01]  /*1030*/  FSETP.GEU.AND P0, PT, R117, 1.175494350822287508e-38, PT ;  /* 0x008000007500780b */ /* 0x000fe20003f0e000 */
[----:B------:R-:W-:Y:S01]  /*1040*/  FADD R24, R24, 9.9999997473787516356e-06 ;  /* 0x3727c5ac18187421 */ /* 0x000fe20000000000 */
[----:B------:R-:W-:Y:S01]  /*1050*/  FSEL R119, R40, 1, P6 ;  /* 0x3f80000028777808 */ /* 0x000fe20003000000 */
[----:B------:R-:W-:Y:S01]  /*1060*/  FADD R25, R25, 9.9999997473787516356e-06 ;  /* 0x3727c5ac19197421 */ /* 0x000fe20000000000 */
[----:B------:R-:W2:Y:S04]  /*1070*/  @P5 LDG.E.EL R96, desc[UR4][R22.64+-0x700] ;  /* 0xfff9000416605981 */ /* 0x000ea8000c2e1900 */
[----:B------:R-:W2:Y:S01]  /*1080*/  @P5 LDG.E.EL R97, desc[UR4][R32.64+-0x700] ;  /* 0xfff9000420615981 */ /* 0x000ea2000c2e1900 */
[----:B------:R-:W-:Y:S01]  /*1090*/  MUFU.SQRT R111, R24 ;  /* 0x00000018006f7308 */ /* 0x000fe20000002000 */
[----:B------:R-:W-:Y:S01]  /*10a0*/  @P6 FMUL R117, R117, 0.25 ;  /* 0x3e80000075756820 */ /* 0x000fe20000400000 */
[----:B0-----:R-:W-:Y:S01]  /*10b0*/  FSETP.GT.AND P6, PT, R121, 8.50705917302346158658e+37, PT ;  /* 0x7e8000007900780b */ /* 0x001fe20003fc4000 */
[----:B------:R0:W2:Y:S01]  /*10c0*/  @P5 LDG.E.EL R93, desc[UR4][R22.64+-0x700] ;  /* 0xfff90004165d5981 */ /* 0x0000a2000c2e1900 */
[----:B------:R-:W-:Y:S01]  /*10d0*/  SEL R35, R35, RZ, P3 ;  /* 0x000000ff23237207 */ /* 0x000fe20001800000 */
[----:B------:R-:W5:Y:S02]  /*10e0*/  LDC.64 R30, c[0x0][0x268] ;  /* 0x00009a00ff1e7b82 */ /* 0x000f640000000a00 */
[----:B------:R0:W2:Y:S01]  /*10f0*/  @P5 LDG.E.EL R95, desc[UR4][R32.64+-0x700] ;  /* 0xfff90004205f5981 */ /* 0x0000a2000c2e1900 */
[----:B------:R0:W-:Y:S01]  /*1100*/  MUFU.SQRT R130, R25 ;  /* 0x0000001900827308 */ /* 0x0001e20000002000 */
[----:B------:R-:W-:Y:S01]  /*1110*/  @!P0 FMUL R117, R117, 16777216 ;  /* 0x4b80000075758820 */ /* 0x000fe20000400000 */
[----:B------:R-:W-:Y:S01]  /*1120*/  @!P0 FMUL R119, R119, 16777216 ;  /* 0x4b80000077778820 */ /* 0x000fe20000400000 */
[----:B------:R-:W-:-:S05]  /*1130*/  FSETP.GEU.AND P0, PT, R121, 1.175494350822287508e-38, PT ;  /* 0x008000007900780b */ /* 0x000fca0003f0e000 */
[----:B------:R-:W1:Y:S01]  /*1140*/  MUFU.SQRT R105, R105 ;  /* 0x0000006900697308 */ /* 0x000e620000002000 */
[----:B0-----:R-:W0:Y:S01]  /*1150*/  LDC.64 R24, c[0x0][0x260] ;  /* 0x00009800ff187b82 */ /* 0x001e220000000a00 */
[----:B------:R-:W-:Y:S01]  /*1160*/  FADD R110, R35, 9.9999997473787516356e-06 ;  /* 0x3727c5ac236e7421 */ /* 0x000fe20000000000 */
[----:B------:R-:W-:Y:S02]  /*1170*/  SEL R29, R29, RZ, P5 ;  /* 0x000000ff1d1d7207 */ /* 0x000fe40002800000 */
[----:B------:R-:W-:Y:S01]  /*1180*/  SEL R26, R26, RZ, P5 ;  /* 0x000000ff1a1a7207 */ /* 0x000fe20002800000 */
[----:B------:R-:W-:Y:S01]  /*1190*/  @P6 FMUL R121, R121, 0.25 ;  /* 0x3e80000079796820 */ /* 0x000fe20000400000 */
[----:B-1----:R-:W-:Y:S01]  /*11a0*/  SEL R20, R28, RZ, P5 ;  /* 0x000000ff1c147207 */ /* 0x002fe20002800000 */
[----:B------:R-:W-:Y:S01]  /*11b0*/  FADD R124, R29, 9.9999997473787516356e-06 ;  /* 0x3727c5ac1d7c7421 */ /* 0x000fe20000000000 */
[----:B------:R-:W-:Y:S01]  /*11c0*/  SEL R21, R27, RZ, P5 ;  /* 0x000000ff1b157207 */ /* 0x000fe20002800000 */
[----:B------:R-:W-:Y:S01]  /*11d0*/  FADD R34, R26, 9.9999997473787516356e-06 ;  /* 0x3727c5ac1a227421 */ /* 0x000fe20000000000 */
[----:B------:R-:W-:Y:S01]  /*11e0*/  FSEL R120, R40, 1, P6 ;  /* 0x3f80000028787808 */ /* 0x000fe20003000000 */
[----:B------:R-:W1:Y:S01]  /*11f0*/  MUFU.SQRT R110, R110 ;  /* 0x0000006e006e7308 */ /* 0x000e620000002000 */
[----:B------:R-:W5:Y:S01]  /*1200*/  LDC.64 R26, c[0x0][0x278] ;  /* 0x00009e00ff1a7b82 */ /* 0x000f620000000a00 */
[----:B------:R-:W-:Y:S01]  /*1210*/  FSETP.GT.AND P6, PT, R105, 8.50705917302346158658e+37, PT ;  /* 0x7e8000006900780b */ /* 0x000fe20003fc4000 */
[----:B------:R-:W-:Y:S01]  /*1220*/  FADD R20, R20, 9.9999997473787516356e-06 ;  /* 0x3727c5ac14147421 */ /* 0x000fe20000000000 */
[----:B------:R-:W-:-:S05]  /*1230*/  FADD R21, R21, 9.9999997473787516356e-06 ;  /* 0x3727c5ac15157421 */ /* 0x000fca0000000000 */
[----:B------:R-:W5:Y:S01]  /*1240*/  LDC.64 R28, c[0x0][0x280] ;  /* 0x0000a000ff1c7b82 */ /* 0x000f620000000a00 */
[----:B------:R-:W-:Y:S01]  /*1250*/  @!P0 FMUL R121, R121, 16777216 ;  /* 0x4b80000079798820 */ /* 0x000fe20000400000 */
[----:B------:R-:W-:Y:S01]  /*1260*/  @!P0 FMUL R120, R120, 16777216 ;  /* 0x4b80000078788820 */ /* 0x000fe20000400000 */
[----:B------:R-:W-:Y:S01]  /*1270*/  FSETP.GEU.AND P0, PT, R105, 1.175494350822287508e-38, PT ;  /* 0x008000006900780b */ /* 0x000fe20003f0e000 */
[----:B------:R-:W-:Y:S01]  /*1280*/  MUFU.SQRT R131, R20 ;  /* 0x0000001400837308 */ /* 0x000fe20000002000 */
[----:B------:R-:W-:Y:S01]  /*1290*/  CS2R R22, SRZ ;  /* 0x0000000000167805 */ /* 0x000fe2000001ff00 */
[----:B0-----:R-:W-:Y:S01]  /*12a0*/  IMAD.WIDE R32, R37, 0x4, R24 ;  /* 0x0000000425207825 */ /* 0x001fe200078e0218 */
[----:B------:R-:W-:-:S05]  /*12b0*/  FSEL R122, R40, 1, P6 ;  /* 0x3f800000287a7808 */ /* 0x000fca0003000000 */
[----:B------:R0:W-:Y:S01]  /*12c0*/  MUFU.SQRT R132, R21 ;  /* 0x0000001500847308 */ /* 0x0001e20000002000 */
[----:B------:R-:W-:Y:S01]  /*12d0*/  @P6 FMUL R105, R105, 0.25 ;  /* 0x3e80000069696820 */ /* 0x000fe20000400000 */
[----:B-1----:R-:W-:Y:S02]  /*12e0*/  FSETP.GT.AND P6, PT, R110, 8.50705917302346158658e+37, PT ;  /* 0x7e8000006e00780b */ /* 0x002fe40003fc4000 */
[----:B0-----:R-:W-:-:S04]  /*12f0*/  CS2R R20, SRZ ;  /* 0x0000000000147805 */ /* 0x001fc8000001ff00 */
[----:B------:R0:W-:Y:S01]  /*1300*/  MUFU.RCP R125, R98 ;  /* 0x00000062007d7308 */ /* 0x0001e20000001000 */
[----:B------:R-:W-:Y:S01]  /*1310*/  @!P0 FMUL R105, R105, 16777216 ;  /* 0x4b80000069698820 */ /* 0x000fe20000400000 */
[----:B------:R-:W-:Y:S01]  /*1320*/  @!P0 FMUL R122, R122, 16777216 ;  /* 0x4b8000007a7a8820 */ /* 0x000fe20000400000 */
[----:B------:R5:W2:Y:S01]  /*1330*/  @!P2 LDG.E.128 R20, desc[UR4][R32.64] ;  /* 0x000000042014a981 */ /* 0x000aa2000c1e1d00 */
[----:B0-----:R-:W-:Y:S02]  /*1340*/  CS2R R98, SRZ ;  /* 0x0000000000627805 */ /* 0x001fe4000001ff00 */
[----:B------:R-:W-:Y:S01]  /*1350*/  FSETP.GEU.AND P0, PT, R110, 1.175494350822287508e-38, PT ;  /* 0x008000006e00780b */ /* 0x000fe20003f0e000 */
[----:B-----5:R-:W-:Y:S01]  /*1360*/  IMAD.WIDE R32, R43, 0x4, R30 ;  /* 0x000000042b207825 */ /* 0x020fe200078e021e */
[----:B------:R0:W-:Y:S01]  /*1370*/  MUFU.RCP R126, R101 ;  /* 0x00000065007e7308 */ /* 0x0001e20000001000 */
[----:B------:R-:W-:-:S03]  /*1380*/  CS2R R106, SRZ ;  /* 0x00000000006a7805 */ /* 0x000fc6000001ff00 */
[----:B------:R-:W5:Y:S01]  /*1390*/  @!P2 LDG.E.EL R98, desc[UR4][R32.64+-0x640] ;  /* 0xfff9c0042062a981 */ /* 0x000f62000c2e1900 */
[----:B------:R-:W-:-:S03]  /*13a0*/  IMAD.WIDE R36, R43, 0x4, R28 ;  /* 0x000000042b247825 */ /* 0x000fc600078e021c */
[----:B------:R1:W-:Y:S01]  /*13b0*/  MUFU.SQRT R133, R34 ;  /* 0x0000002200857308 */ /* 0x0003e20000002000 */
[----:B0-----:R-:W-:Y:S02]  /*13c0*/  CS2R R100, SRZ ;  /* 0x0000000000647805 */ /* 0x001fe4000001ff00 */
[----:B------:R-:W-:Y:S01]  /*13d0*/  FSEL R123, R40, 1, P6 ;  /* 0x3f800000287b7808 */ /* 0x000fe20003000000 */
[----:B------:R-:W-:Y:S01]  /*13e0*/  @P6 FMUL R110, R110, 0.25 ;  /* 0x3e8000006e6e6820 */ /* 0x000fe20000400000 */
[----:B------:R-:W-:Y:S01]  /*13f0*/  FSETP.GT.AND P6, PT, R111, 8.50705917302346158658e+37, PT ;  /* 0x7e8000006f00780b */ /* 0x000fe20003fc4000 */
[----:B------:R-:W5:Y:S01]  /*1400*/  @!P2 LDG.E.EL R107, desc[UR4][R36.64+-0x640] ;  /* 0xfff9c004246ba981 */ /* 0x000f62000c2e1900 */
[----:B-1----:R-:W-:-:S03]  /*1410*/  IMAD.WIDE R34, R43, 0x4, R26 ;  /* 0x000000042b227825 */ /* 0x002fc600078e021a */
[----:B------:R-:W5:Y:S01]  /*1420*/  @!P2 LDG.E.EL R100, desc[UR4][R32.64+-0x640] ;  /* 0xfff9c0042064a981 */ /* 0x000f62000c2e1900 */
[----:B------:R-:W-:-:S03]  /*1430*/  @!P0 FMUL R110, R110, 16777216 ;  /* 0x4b8000006e6e8820 */ /* 0x000fc60000400000 */
[----:B------:R-:W5:Y:S01]  /*1440*/  @!P2 LDG.E.EL R101, desc[UR4][R34.64+-0x640] ;  /* 0xfff9c0042265a981 */ /* 0x000f62000c2e1900 */
[----:B------:R-:W-:Y:S01]  /*1450*/  @!P0 FMUL R123, R123, 16777216 ;  /* 0x4b8000007b7b8820 */ /* 0x000fe20000400000 */
[----:B------:R0:W-:Y:S02]  /*1460*/  MUFU.RCP R127, R103 ;  /* 0x00000067007f7308 */ /* 0x0001e40000001000 */
[----:B------:R-:W5:Y:S01]  /*1470*/  @!P2 LDG.E.EL R99, desc[UR4][R32.64+-0x640] ;  /* 0xfff9c0042063a981 */ /* 0x000f62000c2e1900 */
[----:B------:R-:W-:-:S03]  /*1480*/  FSETP.GEU.AND P0, PT, R111, 1.175494350822287508e-38, PT ;  /* 0x008000006f00780b */ /* 0x000fc60003f0e000 */
[----:B------:R1:W5:Y:S01]  /*1490*/  @!P2 LDG.E.EL R106, desc[UR4][R32.64+-0x640] ;  /* 0xfff9c004206aa981 */ /* 0x000362000c2e1900 */
[----:B0-----:R-:W-:Y:S01]  /*14a0*/  CS2R R102, SRZ ;  /* 0x0000000000667805 */ /* 0x001fe2000001ff00 */
[----:B------:R-:W-:Y:S01]  /*14b0*/  @P6 FMUL R111, R111, 0.25 ;  /* 0x3e8000006f6f6820 */ /* 0x000fe20000400000 */
[----:B------:R-:W-:Y:S01]  /*14c0*/  FSEL R137, R40, 1, P6 ;  /* 0x3f80000028897808 */ /* 0x000fe20003000000 */
[----:B------:R-:W-:Y:S03]  /*14d0*/  MUFU.RCP R128, R104 ;  /* 0x0000006800807308 */ /* 0x000fe60000001000 */
[----:B------:R-:W5:Y:S04]  /*14e0*/  @!P2 LDG.E.EL R102, desc[UR4][R34.64+-0x640] ;  /* 0xfff9c0042266a981 */ /* 0x000f68000c2e1900 */
[----:B------:R-:W5:Y:S01]  /*14f0*/  @!P2 LDG.E.EL R103, desc[UR4][R36.64+-0x640] ;  /* 0xfff9c0042467a981 */ /* 0x000f62000c2e1900 */
[----:B------:R0:W-:Y:S01]  /*1500*/  MUFU.RCP R135, R105 ;  /* 0x0000006900877308 */ /* 0x0001e20000001000 */
[----:B------:R-:W-:Y:S01]  /*1510*/  FSETP.GT.AND P6, PT, R130, 8.50705917302346158658e+37, PT ;  /* 0x7e8000008200780b */ /* 0x000fe20003fc4000 */
[----:B------:R-:W-:Y:S01]  /*1520*/  @!P0 FMUL R111, R111, 16777216 ;  /* 0x4b8000006f6f8820 */ /* 0x000fe20000400000 */
[----:B------:R-:W-:-:S05]  /*1530*/  @!P0 FMUL R137, R137, 16777216 ;  /* 0x4b80000089898820 */ /* 0x000fca0000400000 */
[----:B------:R-:W1:Y:S01]  /*1540*/  MUFU.SQRT R124, R124 ;  /* 0x0000007c007c7308 */ /* 0x000e620000002000 */
[----:B0-----:R-:W-:Y:S02]  /*1550*/  CS2R R104, SRZ ;  /* 0x0000000000687805 */ /* 0x001fe4000001ff00 */
[----:B------:R-:W-:-:S04]  /*1560*/  FSETP.GEU.AND P0, PT, R130, 1.175494350822287508e-38, PT ;  /* 0x008000008200780b */ /* 0x000fc80003f0e000 */
[----:B------:R-:W5:Y:S01]  /*1570*/  @!P2 LDG.E.EL R104, desc[UR4][R34.64+-0x640] ;  /* 0xfff9c0042268a981 */ /* 0x000f62000c2e1900 */
[----:B------:R-:W-:Y:S03]  /*1580*/  MUFU.RCP R134, R110 ;  /* 0x0000006e00867308 */ /* 0x000fe60000001000 */
[----:B------:R-:W5:Y:S05]  /*1590*/  @!P2 LDG.E.EL R105, desc[UR4][R36.64+-0x640] ;  /* 0xfff9c0042469a981 */ /* 0x000f6a000c2e1900 */
[----:B------:R0:W-:Y:S01]  /*15a0*/  MUFU.RCP R136, R111 ;  /* 0x0000006f00887308 */ /* 0x0001e20000001000 */
[----:B------:R-:W-:Y:S01]  /*15b0*/  FSEL R139, R40, 1, P6 ;  /* 0x3f800000288b7808 */ /* 0x000fe20003000000 */
[----:B------:R-:W-:Y:S01]  /*15c0*/  @P6 FMUL R130, R130, 0.25 ;  /* 0x3e80000082826820 */ /* 0x000fe20000400000 */
[----:B0-----:R-:W-:-:S02]  /*15d0*/  CS2R R110, SRZ ;  /* 0x00000000006e7805 */ /* 0x001fc4000001ff00 */
[----:B-1----:R-:W-:Y:S01]  /*15e0*/  FSETP.GT.AND P6, PT, R124, 8.50705917302346158658e+37, PT ;  /* 0x7e8000007c00780b */ /* 0x002fe20003fc4000 */
[----:B------:R-:W-:-:S03]  /*15f0*/  @!P0 FMUL R130, R130, 16777216 ;  /* 0x4b80000082828820 */ /* 0x000fc60000400000 */
[----:B------:R0:W5:Y:S04]  /*1600*/  @!P2 LDG.E.EL R110, desc[UR4][R34.64+-0x640] ;  /* 0xfff9c004226ea981 */ /* 0x000168000c2e1900 */
[----:B------:R1:W5:Y:S01]  /*1610*/  @!P2 LDG.E.EL R111, desc[UR4][R36.64+-0x640] ;  /* 0xfff9c004246fa981 */ /* 0x000362000c2e1900 */
[----:B------:R-:W-:Y:S01]  /*1620*/  @!P0 FMUL R139, R139, 16777216 ;  /* 0x4b8000008b8b8820 */ /* 0x000fe20000400000 */
[----:B------:R-:W-:Y:S02]  /*1630*/  FSETP.GEU.AND P0, PT, R124, 1.175494350822287508e-38, PT ;  /* 0x008000007c00780b */ /* 0x000fe40003f0e000 */
[----:B------:R-:W-:Y:S01]  /*1640*/  FSEL R141, R40, 1, P6 ;  /* 0x3f800000288d7808 */ /* 0x000fe20003000000 */
[----:B------:R-:W-:Y:S01]  /*1650*/  @P6 FMUL R124, R124, 0.25 ;  /* 0x3e8000007c7c6820 */ /* 0x000fe20000400000 */
[----:B------:R-:W-:-:S09]  /*1660*/  FSETP.GT.AND P6, PT, R131, 8.50705917302346158658e+37, PT ;  /* 0x7e8000008300780b */ /* 0x000fd20003fc4000 */
[----:B------:R-:W-:Y:S01]  /*1670*/  @!P0 FMUL R124, R124, 16777216 ;  /* 0x4b8000007c7c8820 */ /* 0x000fe20000400000 */
[----:B------:R-:W-:Y:S01]  /*1680*/  @!P0 FMUL R141, R141, 16777216 ;  /* 0x4b8000008d8d8820 */ /* 0x000fe20000400000 */
[C---:B------:R-:W-:Y:S02]  /*1690*/  FSETP.GEU.AND P0, PT, R131.reuse, 1.175494350822287508e-38, PT ;  /* 0x008000008300780b */ /* 0x040fe40003f0e000 */
[----:B------:R-:W-:Y:S01]  /*16a0*/  FSEL R138, R40, 1, P6 ;  /* 0x3f800000288a7808 */ /* 0x000fe20003000000 */
[----:B------:R-:W-:Y:S01]  /*16b0*/  @P6 FMUL R131, R131, 0.25 ;  /* 0x3e80000083836820 */ /* 0x000fe20000400000 */
[----:B------:R-:W-:-:S09]  /*16c0*/  FSETP.GT.AND P6, PT, R132, 8.50705917302346158658e+37, PT ;  /* 0x7e8000008400780b */ /* 0x000fd20003fc4000 */
[----:B------:R-:W-:Y:S01]  /*16d0*/  @!P0 FMUL R131, R131, 16777216 ;  /* 0x4b80000083838820 */ /* 0x000fe20000400000 */
        /* <DEDUP_REMOVED lines=8> */
[----:B------:R-:W-:Y:S01]  /*1760*/  @P6 FMUL R133, R133, 0.25 ;  /* 0x3e80000085856820 */ /* 0x000fe20000400000 */
[----:B------:R-:W-:Y:S10]  /*1770*/  MUFU.RCP R129, R114 ;  /* 0x0000007200817308 */ /* 0x000ff40000001000 */
[----:B------:R-:W-:Y:S01]  /*1780*/  @!P0 FMUL R133, R133, 16777216 ;  /* 0x4b80000085858820 */ /* 0x000fe20000400000 */
[----:B------:R-:W1:Y:S01]  /*1790*/  MUFU.RCP R32, R117 ;  /* 0x0000007500207308 */ /* 0x000e620000001000 */
[----:B0-----:R-:W-:-:S07]  /*17a0*/  FSEL R35, R40, 1, P6 ;  /* 0x3f80000028237808 */ /* 0x001fce0003000000 */
[----:B------:R-:W0:Y:S01]  /*17b0*/  MUFU.RCP R114, R133 ;  /* 0x0000008500727308 */ /* 0x000e220000001000 */
[----:B------:R-:W-:-:S07]  /*17c0*/  @!P0 FMUL R35, R35, 16777216 ;  /* 0x4b80000023238820 */ /* 0x000fce0000400000 */
[----:B------:R-:W3:Y:S01]  /*17d0*/  MUFU.RCP R132, R132 ;  /* 0x0000008400847308 */ /* 0x000ee20000001000 */
[----:B-1----:R-:W-:-:S07]  /*17e0*/  FMUL R119, R32, R119 ;  /* 0x0000007720777220 */ /* 0x002fce0000400000 */
[----:B------:R-:W1:Y:S01]  /*17f0*/  MUFU.RCP R124, R124 ;  /* 0x0000007c007c7308 */ /* 0x000e620000001000 */
[----:B0-----:R-:W-:Y:S01]  /*1800*/  FMUL R114, R114, R35 ;  /* 0x0000002372727220 */ /* 0x001fe20000400000 */
[----:B----4-:R-:W-:Y:S02]  /*1810*/  SEL R32, R6, RZ, P5 ;  /* 0x000000ff06207207 */ /* 0x010fe40002800000 */
[----:B------:R-:W-:Y:S02]  /*1820*/  SEL R35, R84, RZ, P5 ;  /* 0x000000ff54237207 */ /* 0x000fe40002800000 */
[----:B------:R-:W-:Y:S02]  /*1830*/  SEL R6, R5, RZ, P5 ;  /* 0x000000ff05067207 */ /* 0x000fe40002800000 */
[----:B------:R-:W-:Y:S02]  /*1840*/  SEL R86, R86, RZ, P5 ;  /* 0x000000ff56567207 */ /* 0x000fe40002800000 */
[----:B------:R-:W-:Y:S01]  /*1850*/  SEL R5, R4, RZ, P5 ;  /* 0x000000ff04057207 */ /* 0x000fe20002800000 */
[----:B---3--:R-:W-:Y:S01]  /*1860*/  FMUL R37, R132, R33 ;  /* 0x0000002184257220 */ /* 0x008fe20000400000 */
[----:B------:R-:W-:Y:S01]  /*1870*/  SEL R33, R7, RZ, P5 ;  /* 0x000000ff07217207 */ /* 0x000fe20002800000 */
[----:B------:R-:W-:Y:S01]  /*1880*/  FADD R4, R32, -R35 ;  /* 0x8000002320047221 */ /* 0x000fe20000000000 */
[----:B-1----:R-:W-:Y:S01]  /*1890*/  FMUL R124, R124, R141 ;  /* 0x0000008d7c7c7220 */ /* 0x002fe20000400000 */
[----:B------:R-:W-:-:S02]  /*18a0*/  FADD R7, R5, -R86 ;  /* 0x8000005605077221 */ /* 0x000fc40000000000 */
[----:B------:R-:W-:Y:S01]  /*18b0*/  FMUL R32, R37, R4 ;  /* 0x0000000425207220 */ /* 0x000fe20000400000 */
[----:B------:R-:W-:Y:S01]  /*18c0*/  SEL R34, R83, RZ, P5 ;  /* 0x000000ff53227207 */ /* 0x000fe20002800000 */
[----:B------:R-:W-:Y:S01]  /*18d0*/  FMUL R4, R124, R7 ;  /* 0x000000077c047220 */ /* 0x000fe20000400000 */
[----:B------:R-:W-:-:S03]  /*18e0*/  SEL R7, R64, RZ, !P2 ;  /* 0x000000ff40077207 */ /* 0x000fc60005000000 */
[----:B------:R-:W-:Y:S01]  /*18f0*/  FADD R5, R33, -R34 ;  /* 0x8000002221057221 */ /* 0x000fe20000000000 */
[----:B------:R-:W-:Y:S01]  /*1900*/  SEL R33, R11, RZ, P3 ;  /* 0x000000ff0b217207 */ /* 0x000fe20001800000 */
[----:B------:R-:W-:Y:S01]  /*1910*/  FADD R7, R7, 9.9999997473787516356e-06 ;  /* 0x3727c5ac07077421 */ /* 0x000fe20000000000 */
[----:B------:R-:W-:Y:S02]  /*1920*/  SEL R11, R8, RZ, P3 ;  /* 0x000000ff080b7207 */ /* 0x000fe40001800000 */
[----:B------:R-:W-:Y:S02]  /*1930*/  SEL R8, R9, RZ, P3 ;  /* 0x000000ff09087207 */ /* 0x000fe40001800000 */
[----:B------:R-:W-:Y:S01]  /*1940*/  SEL R9, R68, RZ, P3 ;  /* 0x000000ff44097207 */ /* 0x000fe20001800000 */
[----:B------:R-:W0:Y:S01]  /*1950*/  MUFU.SQRT R7, R7 ;  /* 0x0000000700077308 */ /* 0x000e220000002000 */
[----:B------:R-:W-:Y:S02]  /*1960*/  SEL R35, R82, RZ, P5 ;  /* 0x000000ff52237207 */ /* 0x000fe40002800000 */
[----:B--2---:R-:W-:Y:S01]  /*1970*/  SEL R36, R85, RZ, P5 ;  /* 0x000000ff55247207 */ /* 0x004fe20002800000 */
[----:B------:R-:W-:Y:S01]  /*1980*/  FADD R8, R8, -R9 ;  /* 0x8000000908087221 */ /* 0x000fe20000000000 */
[----:B------:R-:W-:-:S02]  /*1990*/  SEL R9, R78, RZ, !P2 ;  /* 0x000000ff4e097207 */ /* 0x000fc40005000000 */
[----:B------:R-:W-:Y:S01]  /*19a0*/  SEL R34, R71, RZ, P3 ;  /* 0x000000ff47227207 */ /* 0x000fe20001800000 */
[----:B------:R-:W-:Y:S01]  /*19b0*/  FFMA R32, R35, R32, R36 ;  /* 0x0000002023207223 */ /* 0x000fe20000000024 */
[----:B------:R-:W-:Y:S01]  /*19c0*/  SEL R10, R10, RZ, P3 ;  /* 0x000000ff0a0a7207 */ /* 0x000fe20001800000 */
[----:B------:R-:W-:Y:S01]  /*19d0*/  FADD R9, R9, 9.9999997473787516356e-06 ;  /* 0x3727c5ac09097421 */ /* 0x000fe20000000000 */
[----:B------:R-:W-:Y:S01]  /*19e0*/  SEL R35, R70, RZ, P3 ;  /* 0x000000ff46237207 */ /* 0x000fe20001800000 */
[----:B------:R-:W-:Y:S01]  /*19f0*/  FADD R11, R11, -R34 ;  /* 0x800000220b0b7221 */ /* 0x000fe20000000000 */
[----:B------:R-:W-:Y:S02]  /*1a00*/  SEL R34, R13, RZ, !P1 ;  /* 0x000000ff0d227207 */ /* 0x000fe40004800000 */
[----:B------:R-:W-:Y:S02]  /*1a10*/  SEL R12, R12, RZ, !P1 ;  /* 0x000000ff0c0c7207 */ /* 0x000fe40004800000 */
[----:B------:R-:W-:Y:S01]  /*1a20*/  SEL R13, R80, RZ, !P1 ;  /* 0x000000ff500d7207 */ /* 0x000fe20004800000 */
[----:B------:R-:W-:Y:S01]  /*1a30*/  FADD R10, R10, -R35 ;  /* 0x800000230a0a7221 */ /* 0x000fe20000000000 */
[----:B------:R-:W-:Y:S01]  /*1a40*/  SEL R36, R81, RZ, P3 ;  /* 0x000000ff51247207 */ /* 0x000fe20001800000 */
[----:B------:R-:W1:Y:S01]  /*1a50*/  MUFU.SQRT R9, R9 ;  /* 0x0000000900097308 */ /* 0x000e620000002000 */
[----:B------:R-:W-:-:S02]  /*1a60*/  SEL R15, R15, RZ, !P1 ;  /* 0x000000ff0f0f7207 */ /* 0x000fc40004800000 */
[----:B------:R-:W-:Y:S02]  /*1a70*/  SEL R60, R60, RZ, !P1 ;  /* 0x000000ff3c3c7207 */ /* 0x000fe40004800000 */
[----:B------:R-:W-:Y:S02]  /*1a80*/  SEL R35, R74, RZ, !P1 ;  /* 0x000000ff4a237207 */ /* 0x000fe40004800000 */
[----:B0-----:R-:W-:Y:S01]  /*1a90*/  FSETP.GT.AND P6, PT, R7, 8.50705917302346158658e+37, PT ;  /* 0x7e8000000700780b */ /* 0x001fe20003fc4000 */
[----:B------:R-:W-:Y:S01]  /*1aa0*/  FMUL R116, R129, R116 ;  /* 0x0000007481747220 */ /* 0x000fe20000400000 */
[----:B------:R-:W-:Y:S01]  /*1ab0*/  FADD R13, R12, -R13 ;  /* 0x8000000d0c0d7221 */ /* 0x000fe20000000000 */
[----:B------:R-:W-:Y:S01]  /*1ac0*/  SEL R72, R72, RZ, !P2 ;  /* 0x000000ff48487207 */ /* 0x000fe20005000000 */
[----:B------:R-:W-:Y:S01]  /*1ad0*/  FADD R64, R33, -R36 ;  /* 0x8000002421407221 */ /* 0x000fe20000000000 */
[----:B------:R-:W-:Y:S01]  /*1ae0*/  SEL R14, R14, RZ, !P1 ;  /* 0x000000ff0e0e7207 */ /* 0x000fe20004800000 */
[----:B------:R-:W-:Y:S01]  /*1af0*/  FADD R33, R15, -R60 ;  /* 0x8000003c0f217221 */ /* 0x000fe20000000000 */
[----:B------:R-:W-:Y:S01]  /*1b00*/  SEL R79, R79, RZ, !P1 ;  /* 0x000000ff4f4f7207 */ /* 0x000fe20004800000 */
[----:B------:R-:W0:Y:S01]  /*1b10*/  MUFU.RCP R115, R115 ;  /* 0x0000007300737308 */ /* 0x000e220000001000 */
[----:B------:R-:W-:Y:S01]  /*1b20*/  FADD R15, R34, -R35 ;  /* 0x80000023220f7221 */ /* 0x000fe20000000000 */
[----:B------:R-:W-:Y:S01]  /*1b30*/  FMUL R35, R116, R13 ;  /* 0x0000000d74237220 */ /* 0x000fe20000400000 */
[----:B------:R-:W-:Y:S01]  /*1b40*/  FADD R13, R72, 9.9999997473787516356e-06 ;  /* 0x3727c5ac480d7421 */ /* 0x000fe20000000000 */
[----:B------:R-:W-:Y:S01]  /*1b50*/  FADD R12, R14, -R79 ;  /* 0x8000004f0e0c7221 */ /* 0x000fe20000000000 */
[C---:B------:R-:W-:Y:S01]  /*1b60*/  FSETP.GEU.AND P0, PT, R7.reuse, 1.175494350822287508e-38, PT ;  /* 0x008000000700780b */ /* 0x040fe20003f0e000 */
[----:B------:R-:W-:-:S02]  /*1b70*/  @P6 FMUL R7, R7, 0.25 ;  /* 0x3e80000007076820 */ /* 0x000fc40000400000 */
[----:B------:R-:W-:Y:S01]  /*1b80*/  FMUL R119, R119, R12 ;  /* 0x0000000c77777220 */ /* 0x000fe20000400000 */
[----:B------:R-:W2:Y:S01]  /*1b90*/  MUFU.SQRT R13, R13 ;  /* 0x0000000d000d7308 */ /* 0x000ea20000002000 */
[----:B------:R-:W-:Y:S02]  /*1ba0*/  FSEL R12, R40, 1, P6 ;  /* 0x3f800000280c7808 */ /* 0x000fe40003000000 */
[----:B-1----:R-:W-:Y:S02]  /*1bb0*/  FSETP.GT.AND P6, PT, R9, 8.50705917302346158658e+37, PT ;  /* 0x7e8000000900780b */ /* 0x002fe40003fc4000 */
[----:B------:R-:W-:-:S03]  /*1bc0*/  SEL R14, R67, RZ, !P2 ;  /* 0x000000ff430e7207 */ /* 0x000fc60005000000 */
[----:B------:R-:W1:Y:S01]  /*1bd0*/  MUFU.RCP R121, R121 ;  /* 0x0000007900797308 */ /* 0x000e620000001000 */
[----:B0-----:R-:W-:Y:S01]  /*1be0*/  FMUL R118, R115, R118 ;  /* 0x0000007673767220 */ /* 0x001fe20000400000 */
[----:B------:R-:W-:Y:S01]  /*1bf0*/  FADD R14, R14, 9.9999997473787516356e-06 ;  /* 0x3727c5ac0e0e7421 */ /* 0x000fe20000000000 */
[----:B------:R-:W-:Y:S01]  /*1c00*/  @!P0 FMUL R7, R7, 16777216 ;  /* 0x4b80000007078820 */ /* 0x000fe20000400000 */
[----:B------:R-:W-:Y:S01]  /*1c10*/  @!P0 FMUL R12, R12, 16777216 ;  /* 0x4b8000000c0c8820 */ /* 0x000fe20000400000 */
[----:B------:R-:W-:Y:S01]  /*1c20*/  FMUL R118, R118, R15 ;  /* 0x0000000f76767220 */ /* 0x000fe20000400000 */
[----:B------:R-:W-:Y:S02]  /*1c30*/  SEL R15, R17, RZ, !P4 ;  /* 0x000000ff110f7207 */ /* 0x000fe40006000000 */
[----:B------:R-:W-:Y:S01]  /*1c40*/  SEL R17, R16, RZ, !P4 ;  /* 0x000000ff10117207 */ /* 0x000fe20006000000 */
[----:B------:R-:W0:Y:S01]  /*1c50*/  MUFU.SQRT R14, R14 ;  /* 0x0000000e000e7308 */ /* 0x000e220000002000 */
[C---:B------:R-:W-:Y:S01]  /*1c60*/  FSETP.GEU.AND P0, PT, R9.reuse, 1.175494350822287508e-38, PT ;  /* 0x008000000900780b */ /* 0x040fe20003f0e000 */
[----:B------:R-:W-:Y:S01]  /*1c70*/  @P6 FMUL R9, R9, 0.25 ;  /* 0x3e80000009096820 */ /* 0x000fe20000400000 */
[----:B------:R-:W-:-:S02]  /*1c80*/  FSEL R16, R40, 1, P6 ;  /* 0x3f80000028107808 */ /* 0x000fc40003000000 */
[----:B--2---:R-:W-:Y:S01]  /*1c90*/  FSETP.GT.AND P6, PT, R13, 8.50705917302346158658e+37, PT ;  /* 0x7e8000000d00780b */ /* 0x004fe20003fc4000 */
[----:B-1----:R-:W-:-:S04]  /*1ca0*/  FMUL R120, R121, R120 ;  /* 0x0000007879787220 */ /* 0x002fc80000400000 */
[----:B------:R-:W-:Y:S01]  /*1cb0*/  FMUL R120, R120, R33 ;  /* 0x0000002178787220 */ /* 0x000fe20000400000 */
[----:B------:R-:W-:Y:S02]  /*1cc0*/  SEL R33, R18, RZ, !P4 ;  /* 0x000000ff12217207 */ /* 0x000fe40006000000 */
[----:B------:R-:W-:Y:S01]  /*1cd0*/  SEL R18, R62, RZ, !P4 ;  /* 0x000000ff3e127207 */ /* 0x000fe20006000000 */
[----:B------:R-:W-:Y:S01]  /*1ce0*/  @!P0 FMUL R9, R9, 16777216 ;  /* 0x4b80000009098820 */ /* 0x000fe20000400000 */
[----:B------:R-:W-:Y:S01]  /*1cf0*/  SEL R34, R77, RZ, !P4 ;  /* 0x000000ff4d227207 */ /* 0x000fe20006000000 */
[----:B------:R-:W-:Y:S01]  /*1d00*/  @!P0 FMUL R16, R16, 16777216 ;  /* 0x4b80000010108820 */ /* 0x000fe20000400000 */
[----:B------:R-:W-:Y:S01]  /*1d10*/  FSETP.GEU.AND P0, PT, R13, 1.175494350822287508e-38, PT ;  /* 0x008000000d00780b */ /* 0x000fe20003f0e000 */
[----:B------:R-:W-:Y:S01]  /*1d20*/  FADD R18, R15, -R18 ;  /* 0x800000120f127221 */ /* 0x000fe20000000000 */
[----:B------:R-:W-:Y:S01]  /*1d30*/  SEL R19, R19, RZ, !P4 ;  /* 0x000000ff13137207 */ /* 0x000fe20006000000 */
[----:B------:R-:W-:Y:S01]  /*1d40*/  @P6 FMUL R13, R13, 0.25 ;  /* 0x3e8000000d0d6820 */ /* 0x000fe20000400000 */
[----:B------:R-:W-:-:S02]  /*1d50*/  SEL R58, R58, RZ, !P4 ;  /* 0x000000ff3a3a7207 */ /* 0x000fc40006000000 */
[----:B------:R-:W-:Y:S01]  /*1d60*/  FSEL R15, R40, 1, P6 ;  /* 0x3f800000280f7808 */ /* 0x000fe20003000000 */
[----:B------:R-:W-:Y:S01]  /*1d70*/  FMUL R108, R125, R108 ;  /* 0x0000006c7d6c7220 */ /* 0x000fe20000400000 */
[----:B0-----:R-:W-:Y:S01]  /*1d80*/  FSETP.GT.AND P6, PT, R14, 8.50705917302346158658e+37, PT ;  /* 0x7e8000000e00780b */ /* 0x001fe20003fc4000 */
[----:B------:R-:W-:Y:S01]  /*1d90*/  FADD R17, R17, -R34 ;  /* 0x8000002211117221 */ /* 0x000fe20000000000 */
[----:B------:R-:W-:Y:S01]  /*1da0*/  SEL R36, R65, RZ, !P4 ;  /* 0x000000ff41247207 */ /* 0x000fe20006000000 */
[----:B------:R-:W-:Y:S01]  /*1db0*/  FMUL R113, R128, R113 ;  /* 0x0000007180717220 */ /* 0x000fe20000400000 */
[----:B------:R-:W-:Y:S01]  /*1dc0*/  FADD R34, R19, -R58 ;  /* 0x8000003a13227221 */ /* 0x000fe20000000000 */
[----:B------:R-:W-:Y:S01]  /*1dd0*/  SEL R76, R76, RZ, !P4 ;  /* 0x000000ff4c4c7207 */ /* 0x000fe20006000000 */
[----:B------:R-:W-:Y:S01]  /*1de0*/  FMUL R109, R126, R109 ;  /* 0x0000006d7e6d7220 */ /* 0x000fe20000400000 */
[----:B------:R-:W-:Y:S01]  /*1df0*/  SEL R75, R75, RZ, !P4 ;  /* 0x000000ff4b4b7207 */ /* 0x000fe20006000000 */
[----:B------:R-:W-:Y:S01]  /*1e00*/  FMUL R17, R108, R17 ;  /* 0x000000116c117220 */ /* 0x000fe20000400000 */
[----:B------:R-:W-:Y:S01]  /*1e10*/  FADD R19, R33, -R36 ;  /* 0x8000002421137221 */ /* 0x000fe20000000000 */
[----:B------:R-:W-:Y:S01]  /*1e20*/  SEL R33, R73, RZ, !P4 ;  /* 0x000000ff49217207 */ /* 0x000fe20006000000 */
[----:B------:R-:W-:Y:S01]  /*1e30*/  FMUL R36, R113, R34 ;  /* 0x0000002271247220 */ /* 0x000fe20000400000 */
[----:B------:R-:W-:Y:S01]  /*1e40*/  SEL R58, R59, RZ, !P4 ;  /* 0x000000ff3b3a7207 */ /* 0x000fe20006000000 */
[----:B------:R-:W-:Y:S01]  /*1e50*/  FMUL R18, R109, R18 ;  /* 0x000000126d127220 */ /* 0x000fe20000400000 */
[----:B------:R-:W-:Y:S01]  /*1e60*/  FFMA R34, R76, R17, R75 ;  /* 0x000000114c227223 */ /* 0x000fe2000000004b */
[----:B------:R-:W-:Y:S01]  /*1e70*/  FMUL R112, R127, R112 ;  /* 0x000000707f707220 */ /* 0x000fe20000400000 */
[----:B------:R-:W-:Y:S01]  /*1e80*/  @!P0 FMUL R13, R13, 16777216 ;  /* 0x4b8000000d0d8820 */ /* 0x000fe20000400000 */
[----:B------:R-:W-:Y:S01]  /*1e90*/  @!P0 FMUL R15, R15, 16777216 ;  /* 0x4b8000000f0f8820 */ /* 0x000fe20000400000 */
[C---:B------:R-:W-:Y:S01]  /*1ea0*/  FSETP.GEU.AND P0, PT, R14.reuse, 1.175494350822287508e-38, PT ;  /* 0x008000000e00780b */ /* 0x040fe20003f0e000 */
[----:B------:R-:W-:Y:S01]  /*1eb0*/  FFMA R33, R33, R18, R58 ;  /* 0x0000001221217223 */ /* 0x000fe2000000003a */
[----:B------:R-:W-:Y:S01]  /*1ec0*/  @P6 FMUL R14, R14, 0.25 ;  /* 0x3e8000000e0e6820 */ /* 0x000fe20000400000 */
[----:B------:R-:W-:Y:S01]  /*1ed0*/  FSEL R17, R40, 1, P6 ;  /* 0x3f80000028117808 */ /* 0x000fe20003000000 */
[----:B------:R-:W-:Y:S01]  /*1ee0*/  FMUL R19, R112, R19 ;  /* 0x0000001370137220 */ /* 0x000fe20000400000 */
[----:B------:R-:W-:-:S02]  /*1ef0*/  SEL R18, R49, RZ, !P4 ;  /* 0x000000ff31127207 */ /* 0x000fc40006000000 */
[----:B------:R-:W-:Y:S02]  /*1f00*/  SEL R37, R52, RZ, !P4 ;  /* 0x000000ff34257207 */ /* 0x000fe40006000000 */
[----:B------:R-:W-:Y:S02]  /*1f10*/  FSETP.GEU.AND P6, PT, R34, RZ, PT ;  /* 0x000000ff2200720b */ /* 0x000fe40003fce000 */
[----:B------:R-:W-:Y:S01]  /*1f20*/  SEL R49, R53, RZ, !P4 ;  /* 0x000000ff35317207 */ /* 0x000fe20006000000 */
[----:B------:R-:W-:Y:S01]  /*1f30*/  FFMA R37, R18, R19, R37 ;  /* 0x0000001312257223 */ /* 0x000fe20000000025 */
[----:B------:R-:W-:Y:S02]  /*1f40*/  SEL R53, RZ, 0x1, P6 ;  /* 0x00000001ff357807 */ /* 0x000fe40003000000 */
[----:B------:R-:W-:Y:S02]  /*1f50*/  SEL R50, R50, RZ, !P4 ;  /* 0x000000ff32327207 */ /* 0x000fe40006000000 */
[----:B------:R-:W-:-:S02]  /*1f60*/  FSETP.GEU.AND P6, PT, R33, RZ, PT ;  /* 0x000000ff2100720b */ /* 0x000fc40003fce000 */
[----:B------:R-:W-:Y:S01]  /*1f70*/  SEL R52, R51, RZ, !P1 ;  /* 0x000000ff33347207 */ /* 0x000fe20004800000 */
[----:B------:R-:W-:Y:S01]  /*1f80*/  FFMA R36, R49, R36, R50 ;  /* 0x0000002431247223 */ /* 0x000fe20000000032 */
[----:B------:R-:W-:Y:S02]  /*1f90*/  SEL R60, RZ, 0x1fffe, P6 ;  /* 0x0001fffeff3c7807 */ /* 0x000fe40003000000 */
[----:B------:R-:W-:Y:S02]  /*1fa0*/  SEL R63, R63, RZ, !P1 ;  /* 0x000000ff3f3f7207 */ /* 0x000fe40004800000 */
[----:B------:R-:W-:Y:S01]  /*1fb0*/  FSETP.GEU.AND P6, PT, R37, RZ, PT ;  /* 0x000000ff2500720b */ /* 0x000fe20003fce000 */
[----:B------:R-:W0:Y:S01]  /*1fc0*/  MUFU.RCP R130, R130 ;  /* 0x0000008200827308 */ /* 0x000e220000001000 */
[----:B------:R-:W-:Y:S01]  /*1fd0*/  SEL R18, R47, RZ, !P1 ;  /* 0x000000ff2f127207 */ /* 0x000fe20004800000 */
[----:B------:R-:W-:Y:S01]  /*1fe0*/  FFMA R35, R52, R35, R63 ;  /* 0x0000002334237223 */ /* 0x000fe2000000003f */
[----:B------:R-:W-:-:S02]  /*1ff0*/  SEL R47, R48, RZ, !P1 ;  /* 0x000000ff302f7207 */ /* 0x000fc40004800000 */
[----:B------:R-:W-:Y:S02]  /*2000*/  SEL R19, RZ, 0x4, P6 ;  /* 0x00000004ff137807 */ /* 0x000fe40003000000 */
[----:B------:R-:W-:Y:S02]  /*2010*/  SEL R49, R46, RZ, !P1 ;  /* 0x000000ff2e317207 */ /* 0x000fe40004800000 */
[----:B------:R-:W-:Y:S02]  /*2020*/  SEL R48, R61, RZ, !P1 ;  /* 0x000000ff3d307207 */ /* 0x000fe40004800000 */
[----:B------:R-:W-:Y:S02]  /*2030*/  FSETP.GEU.AND P6, PT, R36, RZ, PT ;  /* 0x000000ff2400720b */ /* 0x000fe40003fce000 */
[----:B------:R-:W-:Y:S01]  /*2040*/  SEL R46, R66, RZ, !P1 ;  /* 0x000000ff422e7207 */ /* 0x000fe20004800000 */
[----:B------:R-:W-:Y:S01]  /*2050*/  FFMA R48, R49, R118, R48 ;  /* 0x0000007631307223 */ /* 0x000fe20000000030 */
[----:B------:R-:W-:-:S02]  /*2060*/  SEL R52, RZ, 0x7fff8, P6 ;  /* 0x0007fff8ff347807 */ /* 0x000fc40003000000 */
[----:B------:R-:W-:Y:S02]  /*2070*/  SEL R69, R69, RZ, !P1 ;  /* 0x000000ff45457207 */ /* 0x000fe40004800000 */
[----:B------:R-:W-:Y:S01]  /*2080*/  FSETP.GEU.AND P6, PT, R35, RZ, PT ;  /* 0x000000ff2300720b */ /* 0x000fe20003fce000 */
[----:B------:R-:W-:Y:S01]  /*2090*/  FFMA R46, R47, R120, R46 ;  /* 0x000000782f2e7223 */ /* 0x000fe2000000002e */
[----:B------:R-:W-:Y:S01]  /*20a0*/  FMUL R137, R136, R137 ;  /* 0x0000008988897220 */ /* 0x000fe20000400000 */
[----:B------:R-:W-:Y:S01]  /*20b0*/  FFMA R47, R18, R119, R69 ;  /* 0x00000077122f7223 */ /* 0x000fe20000000045 */
[----:B------:R-:W-:Y:S02]  /*20c0*/  SEL R61, RZ, 0x1, P6 ;  /* 0x00000001ff3d7807 */ /* 0x000fe40003000000 */
[----:B------:R-:W-:Y:S01]  /*20d0*/  FSETP.GEU.AND P6, PT, R48, RZ, PT ;  /* 0x000000ff3000720b */ /* 0x000fe20003fce000 */
[----:B0-----:R-:W-:Y:S01]  /*20e0*/  FMUL R139, R130, R139 ;  /* 0x0000008b828b7220 */ /* 0x001fe20000400000 */
[----:B------:R-:W-:Y:S01]  /*20f0*/  SEL R55, R55, RZ, P3 ;  /* 0x000000ff37377207 */ /* 0x000fe20001800000 */
[----:B------:R-:W-:Y:S01]  /*2100*/  FMUL R10, R137, R10 ;  /* 0x0000000a890a7220 */ /* 0x000fe20000400000 */
[----:B------:R-:W-:-:S02]  /*2110*/  SEL R49, R56, RZ, P3 ;  /* 0x000000ff38317207 */ /* 0x000fc40001800000 */
[----:B------:R-:W-:Y:S02]  /*2120*/  SEL R90, R90, RZ, P3 ;  /* 0x000000ff5a5a7207 */ /* 0x000fe40001800000 */
[----:B------:R-:W-:Y:S02]  /*2130*/  SEL R56, RZ, 0x1fffe, P6 ;  /* 0x0001fffeff387807 */ /* 0x000fe40003000000 */
[----:B------:R-:W-:Y:S01]  /*2140*/  FSETP.GEU.AND P6, PT, R47, RZ, PT ;  /* 0x000000ff2f00720b */ /* 0x000fe20003fce000 */
[----:B------:R-:W-:Y:S01]  /*2150*/  FMUL R64, R139, R64 ;  /* 0x000000408b407220 */ /* 0x000fe20000400000 */
[----:B------:R-:W-:Y:S01]  /*2160*/  SEL R18, R91, RZ, P3 ;  /* 0x000000ff5b127207 */ /* 0x000fe20001800000 */
[----:B------:R-:W-:Y:S01]  /*2170*/  FFMA R10, R55, R10, R90 ;  /* 0x0000000a370a7223 */ /* 0x000fe2000000005a */
[----:B------:R-:W-:Y:S02]  /*2180*/  SEL R55, RZ, 0x4, P6 ;  /* 0x00000004ff377807 */ /* 0x000fe40003000000 */
[----:B------:R-:W-:Y:S01]  /*2190*/  FSETP.GEU.AND P6, PT, R46, RZ, PT ;  /* 0x000000ff2e00720b */ /* 0x000fe20003fce000 */
[----:B------:R-:W-:Y:S01]  /*21a0*/  FMUL R122, R135, R122 ;  /* 0x0000007a877a7220 */ /* 0x000fe20000400000 */
[----:B------:R-:W-:Y:S01]  /*21b0*/  FFMA R64, R49, R64, R18 ;  /* 0x0000004031407223 */ /* 0x000fe20000000012 */
[----:B------:R-:W-:Y:S01]  /*21c0*/  SEL R18, R54, RZ, P3 ;  /* 0x000000ff36127207 */ /* 0x000fe20001800000 */
[----:B------:R-:W0:Y:S01]  /*21d0*/  MUFU.RCP R131, R131 ;  /* 0x0000008300837308 */ /* 0x000e220000001000 */
[----:B------:R-:W-:Y:S01]  /*21e0*/  SEL R54, RZ, 0x7fff8, P6 ;  /* 0x0007fff8ff367807 */ /* 0x000fe20003000000 */
[----:B------:R-:W-:Y:S01]  /*21f0*/  FMUL R11, R122, R11 ;  /* 0x0000000b7a0b7220 */ /* 0x000fe20000400000 */
[----:B------:R-:W-:-:S02]  /*2200*/  SEL R89, R89, RZ, P3 ;  /* 0x000000ff59597207 */ /* 0x000fc40001800000 */
[----:B------:R-:W-:Y:S01]  /*2210*/  FSETP.GEU.AND P6, PT, R10, RZ, PT ;  /* 0x000000ff0a00720b */ /* 0x000fe20003fce000 */
[----:B------:R-:W-:Y:S01]  /*2220*/  FMUL R123, R134, R123 ;  /* 0x0000007b867b7220 */ /* 0x000fe20000400000 */
[----:B------:R-:W-:Y:S01]  /*2230*/  SEL R49, R57, RZ, P3 ;  /* 0x000000ff39317207 */ /* 0x000fe20001800000 */
[----:B------:R-:W-:Y:S01]  /*2240*/  FFMA R18, R18, R11, R89 ;  /* 0x0000000b12127223 */ /* 0x000fe20000000059 */
[----:B------:R-:W-:Y:S02]  /*2250*/  SEL R57, RZ, 0x1fffe, P6 ;  /* 0x0001fffeff397807 */ /* 0x000fe40003000000 */
[----:B------:R-:W-:Y:S02]  /*2260*/  SEL R51, R92, RZ, P5 ;  /* 0x000000ff5c337207 */ /* 0x000fe40002800000 */
[----:B------:R-:W-:Y:S01]  /*2270*/  SEL R50, R94, RZ, P5 ;  /* 0x000000ff5e327207 */ /* 0x000fe20002800000 */
[----:B------:R-:W-:Y:S01]  /*2280*/  FMUL R8, R123, R8 ;  /* 0x000000087b087220 */ /* 0x000fe20000400000 */
[----:B------:R-:W-:-:S02]  /*2290*/  SEL R88, R88, RZ, P3 ;  /* 0x000000ff58587207 */ /* 0x000fc40001800000 */
[----:B------:R-:W-:Y:S01]  /*22a0*/  FSETP.GEU.AND P6, PT, R64, RZ, PT ;  /* 0x000000ff4000720b */ /* 0x000fe20003fce000 */
[----:B------:R-:W1:Y:S01]  /*22b0*/  MUFU.RCP R7, R7 ;  /* 0x0000000700077308 */ /* 0x000e620000001000 */
[----:B------:R-:W-:Y:S01]  /*22c0*/  FFMA R50, R51, R4, R50 ;  /* 0x0000000433327223 */ /* 0x000fe20000000032 */
[----:B------:R-:W-:Y:S01]  /*22d0*/  SEL R87, R87, RZ, P5 ;  /* 0x000000ff57577207 */ /* 0x000fe20002800000 */
[----:B------:R-:W-:Y:S01]  /*22e0*/  FFMA R11, R49, R8, R88 ;  /* 0x00000008310b7223 */ /* 0x000fe20000000058 */
[----:B------:R-:W-:Y:S01]  /*22f0*/  SEL R62, RZ, 0x1, P6 ;  /* 0x00000001ff3e7807 */ /* 0x000fe20003000000 */
[----:B------:R-:W-:Y:S01]  /*2300*/  FMUL R114, R114, R5 ;  /* 0x0000000572727220 */ /* 0x000fe20000400000 */
[----:B------:R-:W-:Y:S02]  /*2310*/  FSETP.GEU.AND P6, PT, R18, RZ, PT ;  /* 0x000000ff1200720b */ /* 0x000fe40003fce000 */
[----:B------:R-:W-:Y:S02]  /*2320*/  SEL R96, R96, RZ, P5 ;  /* 0x000000ff60607207 */ /* 0x000fe40002800000 */
[----:B------:R-:W-:Y:S01]  /*2330*/  SEL R51, R97, RZ, P5 ;  /* 0x000000ff61337207 */ /* 0x000fe20002800000 */
[----:B0-----:R-:W-:Y:S01]  /*2340*/  FMUL R131, R131, R138 ;  /* 0x0000008a83837220 */ /* 0x001fe20000400000 */
[----:B------:R-:W-:Y:S01]  /*2350*/  SEL R8, RZ, 0x7fff8, P6 ;  /* 0x0007fff8ff087807 */ /* 0x000fe20003000000 */
[----:B------:R-:W-:Y:S01]  /*2360*/  FADD R6, R6, -R87 ;  /* 0x8000005706067221 */ /* 0x000fe20000000000 */
[----:B------:R-:W-:Y:S01]  /*2370*/  FSETP.GEU.AND P6, PT, R11, RZ, PT ;  /* 0x000000ff0b00720b */ /* 0x000fe20003fce000 */
[----:B------:R-:W-:Y:S01]  /*2380*/  FFMA R51, R96, R114, R51 ;  /* 0x0000007260337223 */ /* 0x000fe20000000033 */
[----:B------:R-:W-:Y:S01]  /*2390*/  SEL R49, R93, RZ, P5 ;  /* 0x000000ff5d317207 */ /* 0x000fe20002800000 */
[----:B------:R-:W-:Y:S01]  /*23a0*/  FMUL R6, R131, R6 ;  /* 0x0000000683067220 */ /* 0x000fe20000400000 */
[----:B------:R-:W-:-:S02]  /*23b0*/  SEL R66, R95, RZ, P5 ;  /* 0x000000ff5f427207 */ /* 0x000fc40002800000 */
[----:B------:R-:W-:Y:S02]  /*23c0*/  P2R R58, PR, RZ, 0x10 ;  /* 0x00000010ff3a7803 */ /* 0x000fe40000000000 */
[----:B------:R-:W-:Y:S02]  /*23d0*/  SEL R5, RZ, 0x4, P6 ;  /* 0x00000004ff057807 */ /* 0x000fe40003000000 */
[----:B------:R-:W-:Y:S02]  /*23e0*/  FSETP.GEU.AND P6, PT, R32, RZ, PT ;  /* 0x000000ff2000720b */ /* 0x000fe40003fce000 */
[----:B------:R-:W-:Y:S01]  /*23f0*/  FSETP.GEU.AND P4, PT, R51, RZ, PT ;  /* 0x000000ff3300720b */ /* 0x000fe20003f8e000 */
[----:B------:R-:W-:Y:S01]  /*2400*/  FFMA R49, R49, R6, R66 ;  /* 0x0000000631317223 */ /* 0x000fe20000000042 */
[----:B-1----:R-:W-:Y:S01]  /*2410*/  FMUL R67, R7, R12 ;  /* 0x0000000c07437220 */ /* 0x002fe20000400000 */
[----:B------:R-:W-:Y:S02]  /*2420*/  SEL R66, RZ, 0x1fffe, P6 ;  /* 0x0001fffeff427807 */ /* 0x000fe40003000000 */
[----:B------:R-:W-:-:S02]  /*2430*/  SEL R7, RZ, 0x1, P4 ;  /* 0x00000001ff077807 */ /* 0x000fc40002000000 */
[----:B------:R-:W-:Y:S01]  /*2440*/  FSETP.GEU.AND P6, PT, R50, RZ, PT ;  /* 0x000000ff3200720b */ /* 0x000fe20003fce000 */
[----:B------:R-:W-:Y:S02]  /*2450*/  IMAD.IADD R53, R53, 0x1, R60 ;  /* 0x0000000135357824 */ /* 0x000fe400078e023c */
[----:B------:R-:W-:Y:S01]  /*2460*/  IMAD.IADD R7, R66, 0x1, R7 ;  /* 0x0000000142077824 */ /* 0x000fe200078e0207 */
[----:B------:R-:W-:Y:S02]  /*2470*/  SEL R6, RZ, 0x7fff8, P6 ;  /* 0x0007fff8ff067807 */ /* 0x000fe40003000000 */
[----:B------:R-:W-:Y:S01]  /*2480*/  FSETP.GEU.AND P6, PT, R49, RZ, PT ;  /* 0x000000ff3100720b */ /* 0x000fe20003fce000 */
[----:B------:R-:W-:Y:S01]  /*2490*/  IMAD.IADD R57, R57, 0x1, R62 ;  /* 0x0000000139397824 */ /* 0x000fe200078e023e */
[----:B------:R-:W-:Y:S01]  /*24a0*/  LOP3.LUT R53, R53, 0x3, RZ, 0xc0, !PT ;  /* 0x0000000335357812 */ /* 0x000fe200078ec0ff */
[----:B------:R-:W0:Y:S01]  /*24b0*/  MUFU.RCP R9, R9 ;  /* 0x0000000900097308 */ /* 0x000e220000001000 */
[----:B------:R-:W-:-:S02]  /*24c0*/  SEL R65, RZ, 0x4, P6 ;  /* 0x00000004ff417807 */ /* 0x000fc40003000000 */
[----:B------:R-:W-:Y:S01]  /*24d0*/  LOP3.LUT R7, R7, 0x3, RZ, 0xc0, !PT ;  /* 0x0000000307077812 */ /* 0x000fe200078ec0ff */
[----:B------:R-:W-:Y:S01]  /*24e0*/  IMAD.IADD R56, R61, 0x1, R56 ;  /* 0x000000013d387824 */ /* 0x000fe200078e0238 */
[----:B------:R-:W-:-:S03]  /*24f0*/  LOP3.LUT R57, R57, 0x3, RZ, 0xc0, !PT ;  /* 0x0000000339397812 */ /* 0x000fc600078ec0ff */
[----:B------:R-:W1:Y:S01]  /*2500*/  MUFU.RCP R4, R13 ;  /* 0x0000000d00047308 */ /* 0x000e620000001000 */
[----:B------:R-:W-:Y:S02]  /*2510*/  IADD3 R19, R53, R52, R19 ;  /* 0x0000003435137210 */ /* 0x000fe40007ffe013 */
[----:B------:R-:W-:Y:S02]  /*2520*/  IADD3 R6, R7, R6, R65 ;  /* 0x0000000607067210 */ /* 0x000fe40007ffe041 */
[----:B------:R-:W-:Y:S01]  /*2530*/  IADD3 R8, R57, R8, R5 ;  /* 0x0000000839087210 */ /* 0x000fe20007ffe005 */
[----:B------:R-:W-:Y:S01]  /*2540*/  IMAD.SHL.U32 R5, R19, 0x100, RZ ;  /* 0x0000010013057824 */ /* 0x000fe200078e00ff */
[----:B------:R-:W-:Y:S02]  /*2550*/  LOP3.LUT R7, R6, 0xf, RZ, 0xc0, !PT ;  /* 0x0000000f06077812 */ /* 0x000fe400078ec0ff */
[----:B------:R-:W-:Y:S02]  /*2560*/  LOP3.LUT R56, R56, 0x3, RZ, 0xc0, !PT ;  /* 0x0000000338387812 */ /* 0x000fe400078ec0ff */
[----:B------:R-:W-:Y:S01]  /*2570*/  LOP3.LUT R5, R5, 0xf00, RZ, 0xe2, !PT ;  /* 0x00000f0005057812 */ /* 0x000fe200078ee2ff */
[----:B------:R-:W-:Y:S01]  /*2580*/  IMAD R7, R8, 0x10, R7 ;  /* 0x0000001008077824 */ /* 0x000fe200078e0207 */
[----:B------:R-:W-:Y:S01]  /*2590*/  IADD3 R54, R56, R54, R55 ;  /* 0x0000003638367210 */ /* 0x000fe20007ffe037 */
[----:B0-----:R-:W-:Y:S01]  /*25a0*/  FMUL R16, R9, R16 ;  /* 0x0000001009107220 */ /* 0x001fe20000400000 */
[----:B-1----:R-:W-:Y:S01]  /*25b0*/  FMUL R15, R4, R15 ;  /* 0x0000000f040f7220 */ /* 0x002fe20000400000 */
[----:B-----5:R-:W-:-:S02]  /*25c0*/  SEL R9, R98, RZ, !P2 ;  /* 0x000000ff62097207 */ /* 0x020fc40005000000 */
[----:B------:R-:W-:Y:S01]  /*25d0*/  SEL R4, R20, RZ, !P2 ;  /* 0x000000ff14047207 */ /* 0x000fe20005000000 */
[----:B------:R-:W-:Y:S01]  /*25e0*/  IMAD R5, R54, 0x1000, R5 ;  /* 0x0000100036057824 */ /* 0x000fe200078e0205 */
[----:B------:R-:W-:-:S03]  /*25f0*/  LOP3.LUT R6, R7, 0xff, RZ, 0xc0, !PT ;  /* 0x000000ff07067812 */ /* 0x000fc600078ec0ff */
[----:B------:R-:W-:Y:S02]  /*2600*/  FADD R4, R4, -R9 ;  /* 0x8000000904047221 */ /* 0x000fe40000000000 */
[----:B------:R-:W-:Y:S01]  /*2610*/  IMAD.IADD R5, R5, 0x1, R6 ;  /* 0x0000000105057824 */ /* 0x000fe200078e0206 */
[----:B------:R-:W-:Y:S01]  /*2620*/  SEL R101, R101, RZ, !P2 ;  /* 0x000000ff65657207 */ /* 0x000fe20005000000 */
[----:B------:R-:W-:Y:S01]  /*2630*/  FMUL R6, R67, R4 ;  /* 0x0000000443067220 */ /* 0x000fe20000400000 */
[----:B------:R-:W-:Y:S02]  /*2640*/  SEL R12, R107, RZ, !P2 ;  /* 0x000000ff6b0c7207 */ /* 0x000fe40005000000 */
[----:B------:R-:W-:Y:S02]  /*2650*/  SEL R22, R22, RZ, !P2 ;  /* 0x000000ff16167207 */ /* 0x000fe40005000000 */
[----:B------:R-:W-:Y:S01]  /*2660*/  SEL R7, R100, RZ, !P2 ;  /* 0x000000ff64077207 */ /* 0x000fe20005000000 */
[----:B------:R-:W-:Y:S01]  /*2670*/  @!P0 FMUL R14, R14, 16777216 ;  /* 0x4b8000000e0e8820 */ /* 0x000fe20000400000 */
[----:B------:R-:W-:-:S02]  /*2680*/  SEL R21, R21, RZ, !P2 ;  /* 0x000000ff15157207 */ /* 0x000fc40005000000 */
[----:B------:R-:W-:Y:S02]  /*2690*/  SEL R8, R99, RZ, !P2 ;  /* 0x000000ff63087207 */ /* 0x000fe40005000000 */
[----:B------:R-:W-:Y:S01]  /*26a0*/  LOP3.LUT R20, R5, 0xffff, RZ, 0xc0, !PT ;  /* 0x0000ffff05147812 */ /* 0x000fe200078ec0ff */
[----:B------:R-:W-:Y:S01]  /*26b0*/  FFMA R6, R101, R6, R12 ;  /* 0x0000000665067223 */ /* 0x000fe2000000000c */
[----:B------:R-:W-:Y:S01]  /*26c0*/  FADD R4, R22, -R7 ;  /* 0x8000000716047221 */ /* 0x000fe20000000000 */
[----:B------:R-:W-:Y:S01]  /*26d0*/  FADD R5, R21, -R8 ;  /* 0x8000000815057221 */ /* 0x000fe20000000000 */
[----:B------:R-:W-:Y:S01]  /*26e0*/  SHF.R.U32.HI R7, RZ, 0x7, R20 ;  /* 0x00000007ff077819 */ /* 0x000fe20000011614 */
[----:B------:R-:W0:Y:S01]  /*26f0*/  MUFU.RCP R14, R14 ;  /* 0x0000000e000e7308 */ /* 0x000e220000001000 */
[----:B------:R-:W-:Y:S01]  /*2700*/  @!P0 FMUL R17, R17, 16777216 ;  /* 0x4b80000011118820 */ /* 0x000fe20000400000 */
[----:B------:R-:W-:Y:S01]  /*2710*/  SEL R102, R102, RZ, !P2 ;  /* 0x000000ff66667207 */ /* 0x000fe20005000000 */
[----:B------:R-:W-:Y:S01]  /*2720*/  FMUL R5, R16, R5 ;  /* 0x0000000510057220 */ /* 0x000fe20000400000 */
[----:B------:R-:W-:-:S02]  /*2730*/  SEL R103, R103, RZ, !P2 ;  /* 0x000000ff67677207 */ /* 0x000fc40005000000 */
[C---:B------:R-:W-:Y:S02]  /*2740*/  FSETP.GEU.AND P0, PT, R6.reuse, RZ, PT ;  /* 0x000000ff0600720b */ /* 0x040fe40003f0e000 */
[----:B------:R-:W-:Y:S01]  /*2750*/  LOP3.LUT R8, R7, 0x1, RZ, 0xc0, !PT ;  /* 0x0000000107087812 */ /* 0x000fe200078ec0ff */
[----:B------:R-:W-:Y:S01]  /*2760*/  FMUL R7, R15, R4 ;  /* 0x000000040f077220 */ /* 0x000fe20000400000 */
[----:B------:R-:W-:Y:S01]  /*2770*/  FSEL R4, R6, RZ, P0 ;  /* 0x000000ff06047208 */ /* 0x000fe20000000000 */
[----:B------:R-:W-:Y:S01]  /*2780*/  FFMA R5, R102, R5, R103 ;  /* 0x0000000566057223 */ /* 0x000fe20000000067 */
[----:B------:R-:W-:Y:S02]  /*2790*/  ISETP.NE.U32.AND P0, PT, R8, 0x1, PT ;  /* 0x000000010800780c */ /* 0x000fe40003f05070 */
[----:B------:R-:W-:Y:S02]  /*27a0*/  SHF.R.U32.HI R6, RZ, 0x6, R20 ;  /* 0x00000006ff067819 */ /* 0x000fe40000011614 */
[----:B------:R-:W-:-:S02]  /*27b0*/  SEL R23, R23, RZ, !P2 ;  /* 0x000000ff17177207 */ /* 0x000fc40005000000 */
[----:B------:R-:W-:Y:S02]  /*27c0*/  SEL R106, R106, RZ, !P2 ;  /* 0x000000ff6a6a7207 */ /* 0x000fe40005000000 */
[----:B------:R-:W-:Y:S02]  /*27d0*/  FSEL R18, R18, RZ, P0 ;  /* 0x000000ff12127208 */ /* 0x000fe40000000000 */
[----:B------:R-:W-:Y:S02]  /*27e0*/  SEL R8, R104, RZ, !P2 ;  /* 0x000000ff68087207 */ /* 0x000fe40005000000 */
[----:B------:R-:W-:Y:S02]  /*27f0*/  SEL R105, R105, RZ, !P2 ;  /* 0x000000ff69697207 */ /* 0x000fe40005000000 */
[----:B------:R-:W-:Y:S02]  /*2800*/  FSETP.GEU.AND P0, PT, R5, RZ, PT ;  /* 0x000000ff0500720b */ /* 0x000fe40003f0e000 */
[----:B------:R-:W-:Y:S01]  /*2810*/  LOP3.LUT R9, R6, 0x1, RZ, 0xc0, !PT ;  /* 0x0000000106097812 */ /* 0x000fe200078ec0ff */
[----:B0-----:R-:W-:Y:S01]  /*2820*/  FMUL R17, R14, R17 ;  /* 0x000000110e117220 */ /* 0x001fe20000400000 */
[----:B------:R-:W-:Y:S01]  /*2830*/  FADD R6, R23, -R106 ;  /* 0x8000006a17067221 */ /* 0x000fe20000000000 */
[----:B------:R-:W-:Y:S01]  /*2840*/  FSEL R5, R5, RZ, P0 ;  /* 0x000000ff05057208 */ /* 0x000fe20000000000 */
[----:B------:R-:W-:Y:S01]  /*2850*/  FFMA R8, R8, R7, R105 ;  /* 0x0000000708087223 */ /* 0x000fe20000000069 */
[----:B------:R-:W-:Y:S01]  /*2860*/  ISETP.NE.U32.AND P0, PT, R9, 0x1, PT ;  /* 0x000000010900780c */ /* 0x000fe20003f05070 */
[----:B------:R-:W-:Y:S01]  /*2870*/  FMUL R6, R17, R6 ;  /* 0x0000000611067220 */ /* 0x000fe20000400000 */
[----:B------:R-:W-:-:S02]  /*2880*/  SHF.R.U32.HI R7, RZ, 0x5, R20 ;  /* 0x00000005ff077819 */ /* 0x000fc40000011614 */
[----:B------:R-:W-:Y:S02]  /*2890*/  SEL R13, R110, RZ, !P2 ;  /* 0x000000ff6e0d7207 */ /* 0x000fe40005000000 */
[----:B------:R-:W-:Y:S02]  /*28a0*/  SEL R12, R111, RZ, !P2 ;  /* 0x000000ff6f0c7207 */ /* 0x000fe40005000000 */
[----:B------:R-:W-:Y:S02]  /*28b0*/  FSEL R17, R11, RZ, P0 ;  /* 0x000000ff0b117208 */ /* 0x000fe40000000000 */
[C---:B------:R-:W-:Y:S02]  /*28c0*/  FSETP.GEU.AND P0, PT, R8.reuse, RZ, PT ;  /* 0x000000ff0800720b */ /* 0x040fe40003f0e000 */
[----:B------:R-:W-:Y:S01]  /*28d0*/  LOP3.LUT R9, R7, 0x1, RZ, 0xc0, !PT ;  /* 0x0000000107097812 */ /* 0x000fe200078ec0ff */
[----:B------:R-:W-:Y:S01]  /*28e0*/  FFMA R7, R13, R6, R12 ;  /* 0x000000060d077223 */ /* 0x000fe2000000000c */
[----:B------:R-:W-:Y:S01]  /*28f0*/  FSEL R6, R8, RZ, P0 ;  /* 0x000000ff08067208 */ /* 0x000fe20000000000 */
[----:B------:R-:W0:Y:S01]  /*2900*/  LDC.64 R12, c[0x0][0x248] ;  /* 0x00009200ff0c7b82 */ /* 0x000e220000000a00 */
[----:B------:R-:W-:-:S02]  /*2910*/  ISETP.NE.U32.AND P0, PT, R9, 0x1, PT ;  /* 0x000000010900780c */ /* 0x000fc40003f05070 */
[----:B------:R-:W-:Y:S02]  /*2920*/  SHF.R.U32.HI R8, RZ, 0x4, R20 ;  /* 0x00000004ff087819 */ /* 0x000fe40000011614 */
[----:B------:R-:W-:Y:S02]  /*2930*/  FSEL R19, R10, RZ, P0 ;  /* 0x000000ff0a137208 */ /* 0x000fe40000000000 */
[C---:B------:R-:W-:Y:S02]  /*2940*/  FSETP.GEU.AND P0, PT, R7.reuse, RZ, PT ;  /* 0x000000ff0700720b */ /* 0x040fe40003f0e000 */
[----:B------:R-:W-:Y:S02]  /*2950*/  LOP3.LUT R8, R8, 0x1, RZ, 0xc0, !PT ;  /* 0x0000000108087812 */ /* 0x000fe400078ec0ff */
[----:B------:R-:W-:Y:S02]  /*2960*/  FSEL R7, R7, RZ, P0 ;  /* 0x000000ff07077208 */ /* 0x000fe40000000000 */
[----:B------:R-:W-:-:S04]  /*2970*/  ISETP.NE.U32.AND P0, PT, R8, 0x1, PT ;  /* 0x000000010800780c */ /* 0x000fc80003f05070 */
[----:B------:R-:W-:Y:S02]  /*2980*/  FSEL R64, R64, RZ, P0 ;  /* 0x000000ff40407208 */ /* 0x000fe40000000000 */
[----:B------:R-:W-:Y:S02]  /*2990*/  ISETP.GE.U32.AND P0, PT, R44, 0xd0, PT ;  /* 0x000000d02c00780c */ /* 0x000fe40003f06070 */
[----:B------:R-:W-:Y:S01]  /*29a0*/  CS2R R10, SRZ ;  /* 0x00000000000a7805 */ /* 0x000fe2000001ff00 */
[----:B0-----:R-:W-:-:S10]  /*29b0*/  IMAD.WIDE R8, R43, 0x4, R12 ;  /* 0x000000042b087825 */ /* 0x001fd400078e020c */
[----:B------:R-:W2:Y:S04]  /*29c0*/  @!P0 LDG.E.EL R10, desc[UR4][R8.64+-0x300] ;  /* 0xfffd0004080a8981 */ /* 0x000ea8000c2e1900 */
[----:B------:R-:W3:Y:S01]  /*29d0*/  @!P0 LDG.E.EL R11, desc[UR4][R8.64+-0x300] ;  /* 0xfffd0004080b8981 */ /* 0x000ee2000c2e1900 */
[----:B------:R-:W-:-:S06]  /*29e0*/  CS2R R14, SRZ ;  /* 0x00000000000e7805 */ /* 0x000fcc000001ff00 */
[----:B------:R-:W4:Y:S04]  /*29f0*/  @!P0 LDG.E.EL R14, desc[UR4][R8.64+-0x300] ;  /* 0xfffd0004080e8981 */ /* 0x000f28000c2e1900 */
[----:B------:R4:W5:Y:S01]  /*2a00*/  @!P0 LDG.E.EL R15, desc[UR4][R8.64+-0x300] ;  /* 0xfffd0004080f8981 */ /* 0x000962000c2e1900 */
[----:B------:R-:W-:Y:S02]  /*2a10*/  @P2 FSEL R5, R17, RZ, P3 ;  /* 0x000000ff11052208 */ /* 0x000fe40001800000 */
[----:B------:R-:W-:Y:S02]  /*2a20*/  @P2 FSEL R4, R18, RZ, P3 ;  /* 0x000000ff12042208 */ /* 0x000fe40001800000 */
[----:B------:R-:W-:Y:S02]  /*2a30*/  @P2 FSEL R6, R19, RZ, P3 ;  /* 0x000000ff13062208 */ /* 0x000fe40001800000 */
[----:B------:R-:W-:-:S02]  /*2a40*/  @P2 FSEL R7, R64, RZ, P3 ;  /* 0x000000ff40072208 */ /* 0x000fc40001800000 */
[----:B--2---:R-:W-:-:S05]  /*2a50*/  SEL R10, R10, RZ, !P0 ;  /* 0x000000ff0a0a7207 */ /* 0x004fca0004000000 */
[----:B------:R-:W-:-:S04]  /*2a60*/  FADD R10, R10, 9.9999997473787516356e-06 ;  /* 0x3727c5ac0a0a7421 */ /* 0x000fc80000000000 */
[----:B------:R-:W0:Y:S01]  /*2a70*/  MUFU.SQRT R16, R10 ;  /* 0x0000000a00107308 */ /* 0x000e220000002000 */
[----:B---3--:R-:W-:-:S05]  /*2a80*/  SEL R11, R11, RZ, !P0 ;  /* 0x000000ff0b0b7207 */ /* 0x008fca0004000000 */
[----:B------:R-:W-:-:S04]  /*2a90*/  FADD R11, R11, 9.9999997473787516356e-06 ;  /* 0x3727c5ac0b0b7421 */ /* 0x000fc80000000000 */
[----:B------:R-:W1:Y:S01]  /*2aa0*/  MUFU.SQRT R17, R11 ;  /* 0x0000000b00117308 */ /* 0x000e620000002000 */
[----:B----4-:R-:W-:Y:S02]  /*2ab0*/  SEL R8, R14, RZ, !P0 ;  /* 0x000000ff0e087207 */ /* 0x010fe40004000000 */
[----:B0-----:R-:W-:-:S03]  /*2ac0*/  FSETP.GT.AND P2, PT, R16, 8.50705917302346158658e+37, PT ;  /* 0x7e8000001000780b */ /* 0x001fc60003f44000 */
[----:B------:R-:W-:Y:S01]  /*2ad0*/  FADD R8, R8, 9.9999997473787516356e-06 ;  /* 0x3727c5ac08087421 */ /* 0x000fe20000000000 */
[----:B-----5:R-:W-:Y:S02]  /*2ae0*/  SEL R44, R15, RZ, !P0 ;  /* 0x000000ff0f2c7207 */ /* 0x020fe40004000000 */
[----:B------:R-:W-:Y:S01]  /*2af0*/  FSETP.GEU.AND P3, PT, R16, 1.175494350822287508e-38, PT ;  /* 0x008000001000780b */ /* 0x000fe20003f6e000 */
[----:B------:R-:W0:Y:S01]  /*2b00*/  MUFU.SQRT R14, R8 ;  /* 0x00000008000e7308 */ /* 0x000e220000002000 */
[----:B------:R-:W-:-:S05]  /*2b10*/  FSEL R15, R40, 1, P2 ;  /* 0x3f800000280f7808 */ /* 0x000fca0001000000 */
[----:B------:R-:W-:Y:S01]  /*2b20*/  @P2 FMUL R16, R16, 0.25 ;  /* 0x3e80000010102820 */ /* 0x000fe20000400000 */
[----:B-1----:R-:W-:Y:S01]  /*2b30*/  FSETP.GT.AND P2, PT, R17, 8.50705917302346158658e+37, PT ;  /* 0x7e8000001100780b */ /* 0x002fe20003f44000 */
[----:B------:R-:W-:-:S04]  /*2b40*/  FADD R44, R44, 9.9999997473787516356e-06 ;  /* 0x3727c5ac2c2c7421 */ /* 0x000fc80000000000 */
[----:B------:R-:W-:Y:S01]  /*2b50*/  @!P3 FMUL R16, R16, 16777216 ;  /* 0x4b8000001010b820 */ /* 0x000fe20000400000 */
[----:B------:R-:W-:Y:S01]  /*2b60*/  @!P3 FMUL R15, R15, 16777216 ;  /* 0x4b8000000f0fb820 */ /* 0x000fe20000400000 */
[----:B------:R-:W-:Y:S01]  /*2b70*/  FSETP.GEU.AND P3, PT, R17, 1.175494350822287508e-38, PT ;  /* 0x008000001100780b */ /* 0x000fe20003f6e000 */
[----:B------:R-:W1:Y:S01]  /*2b80*/  MUFU.SQRT R44, R44 ;  /* 0x0000002c002c7308 */ /* 0x000e620000002000 */
[----:B------:R-:W-:-:S04]  /*2b90*/  FSEL R18, R40, 1, P2 ;  /* 0x3f80000028127808 */ /* 0x000fc80001000000 */
[----:B------:R-:W-:Y:S01]  /*2ba0*/  @P2 FMUL R17, R17, 0.25 ;  /* 0x3e80000011112820 */ /* 0x000fe20000400000 */
[----:B0-----:R-:W-:-:S06]  /*2bb0*/  FSETP.GT.AND P2, PT, R14, 8.50705917302346158658e+37, PT ;  /* 0x7e8000000e00780b */ /* 0x001fcc0003f44000 */
[----:B------:R-:W-:Y:S01]  /*2bc0*/  @!P3 FMUL R17, R17, 16777216 ;  /* 0x4b8000001111b820 */ /* 0x000fe20000400000 */
[----:B------:R-:W-:Y:S01]  /*2bd0*/  @!P3 FMUL R18, R18, 16777216 ;  /* 0x4b8000001212b820 */ /* 0x000fe20000400000 */
[----:B------:R-:W-:Y:S02]  /*2be0*/  FSETP.GEU.AND P3, PT, R14, 1.175494350822287508e-38, PT ;  /* 0x008000000e00780b */ /* 0x000fe40003f6e000 */
[----:B------:R-:W-:-:S03]  /*2bf0*/  FSEL R19, R40, 1, P2 ;  /* 0x3f80000028137808 */ /* 0x000fc60001000000 */
[----:B------:R-:W-:Y:S01]  /*2c00*/  @P2 FMUL R14, R14, 0.25 ;  /* 0x3e8000000e0e2820 */ /* 0x000fe20000400000 */
[----:B-1----:R-:W-:-:S07]  /*2c10*/  FSETP.GT.AND P2, PT, R44, 8.50705917302346158658e+37, PT ;  /* 0x7e8000002c00780b */ /* 0x002fce0003f44000 */
[----:B------:R-:W-:Y:S01]  /*2c20*/  @!P3 FMUL R14, R14, 16777216 ;  /* 0x4b8000000e0eb820 */ /* 0x000fe20000400000 */
[----:B------:R-:W-:Y:S01]  /*2c30*/  @!P3 FMUL R19, R19, 16777216 ;  /* 0x4b8000001313b820 */ /* 0x000fe20000400000 */
[----:B------:R-:W-:Y:S02]  /*2c40*/  FSETP.GEU.AND P3, PT, R44, 1.175494350822287508e-38, PT ;  /* 0x008000002c00780b */ /* 0x000fe40003f6e000 */
[----:B------:R-:W-:Y:S02]  /*2c50*/  FSEL R21, R40, 1, P2 ;  /* 0x3f80000028157808 */ /* 0x000fe40001000000 */
[----:B------:R-:W-:Y:S01]  /*2c60*/  @P2 FMUL R44, R44, 0.25 ;  /* 0x3e8000002c2c2820 */ /* 0x000fe20000400000 */
[----:B------:R-:W-:Y:S01]  /*2c70*/  ISETP.GE.U32.AND P2, PT, R42, 0xd0, PT ;  /* 0x000000d02a00780c */ /* 0x000fe20003f46070 */
[----:B------:R-:W-:Y:S02]  /*2c80*/  IMAD.MOV.U32 R10, RZ, RZ, RZ ;  /* 0x000000ffff0a7224 */ /* 0x000fe400078e00ff */
[----:B------:R-:W-:-:S10]  /*2c90*/  IMAD.WIDE R8, R41, 0x4, R12 ;  /* 0x0000000429087825 */ /* 0x000fd400078e020c */
[----:B------:R-:W2:Y:S02]  /*2ca0*/  @!P2 LDG.E.EL R10, desc[UR4][R8.64+-0x300] ;  /* 0xfffd0004080aa981 */ /* 0x000ea4000c2e1900 */
[----:B--2---:R-:W-:-:S05]  /*2cb0*/  SEL R10, R10, RZ, !P2 ;  /* 0x000000ff0a0a7207 */ /* 0x004fca0005000000 */
[----:B------:R-:W-:Y:S01]  /*2cc0*/  FADD R11, R10, 9.9999997473787516356e-06 ;  /* 0x3727c5ac0a0b7421 */ /* 0x000fe20000000000 */
[----:B------:R-:W-:-:S06]  /*2cd0*/  IMAD.MOV.U32 R10, RZ, RZ, RZ ;  /* 0x000000ffff0a7224 */ /* 0x000fcc00078e00ff */
[----:B------:R-:W2:Y:S02]  /*2ce0*/  @!P2 LDG.E.EL R10, desc[UR4][R8.64+-0x300] ;  /* 0xfffd0004080aa981 */ /* 0x000ea4000c2e1900 */
[----:B--2---:R-:W-:-:S05]  /*2cf0*/  SEL R10, R10, RZ, !P2 ;  /* 0x000000ff0a0a7207 */ /* 0x004fca0005000000 */
[----:B------:R-:W-:Y:S01]  /*2d00*/  FADD R12, R10, 9.9999997473787516356e-06 ;  /* 0x3727c5ac0a0c7421 */ /* 0x000fe20000000000 */
[----:B------:R-:W-:-:S06]  /*2d10*/  IMAD.MOV.U32 R10, RZ, RZ, RZ ;  /* 0x000000ffff0a7224 */ /* 0x000fcc00078e00ff */
[----:B------:R-:W2:Y:S01]  /*2d20*/  @!P2 LDG.E.EL R10, desc[UR4][R8.64+-0x300] ;  /* 0xfffd0004080aa981 */ /* 0x000ea2000c2e1900 */
[----:B------:R0:W1:Y:S01]  /*2d30*/  MUFU.SQRT R52, R11 ;  /* 0x0000000b00347308 */ /* 0x0000620000002000 */
[----:B------:R-:W-:Y:S01]  /*2d40*/  @!P3 FMUL R44, R44, 16777216 ;  /* 0x4b8000002c2cb820 */ /* 0x000fe20000400000 */
[----:B------:R-:W-:Y:S01]  /*2d50*/  @!P3 FMUL R21, R21, 16777216 ;  /* 0x4b8000001515b820 */ /* 0x000fe20000400000 */
[----:B--2---:R-:W-:-:S05]  /*2d60*/  SEL R10, R10, RZ, !P2 ;  /* 0x000000ff0a0a7207 */ /* 0x004fca0005000000 */
[----:B0-----:R-:W-:Y:S01]  /*2d70*/  FADD R11, R10, 9.9999997473787516356e-06 ;  /* 0x3727c5ac0a0b7421 */ /* 0x001fe20000000000 */
[----:B------:R-:W-:-:S06]  /*2d80*/  IMAD.MOV.U32 R10, RZ, RZ, RZ ;  /* 0x000000ffff0a7224 */ /* 0x000fcc00078e00ff */
[----:B------:R0:W2:Y:S01]  /*2d90*/  @!P2 LDG.E.EL R10, desc[UR4][R8.64+-0x300] ;  /* 0xfffd0004080aa981 */ /* 0x0000a2000c2e1900 */
[----:B------:R-:W3:Y:S01]  /*2da0*/  MUFU.SQRT R54, R12 ;  /* 0x0000000c00367308 */ /* 0x000ee20000002000 */
[C---:B-1----:R-:W-:Y:S02]  /*2db0*/  FSETP.GT.AND P3, PT, R52.reuse, 8.50705917302346158658e+37, PT ;  /* 0x7e8000003400780b */ /* 0x042fe40003f64000 */
[----:B------:R-:W-:Y:S02]  /*2dc0*/  P2R R61, PR, RZ, 0x1 ;  /* 0x00000001ff3d7803 */ /* 0x000fe40000000000 */
[----:B------:R-:W-:Y:S02]  /*2dd0*/  FSETP.GEU.AND P0, PT, R52, 1.175494350822287508e-38, PT ;  /* 0x008000003400780b */ /* 0x000fe40003f0e000 */
[----:B------:R-:W-:Y:S01]  /*2de0*/  FSEL R22, R40, 1, P3 ;  /* 0x3f80000028167808 */ /* 0x000fe20001800000 */
[----:B------:R-:W1:Y:S06]  /*2df0*/  MUFU.SQRT R55, R11 ;  /* 0x0000000b00377308 */ /* 0x000e6c0000002000 */
[----:B------:R-:W-:Y:S01]  /*2e00*/  @P3 FMUL R52, R52, 0.25 ;  /* 0x3e80000034343820 */ /* 0x000fe20000400000 */
[----:B---3--:R-:W-:-:S02]  /*2e10*/  FSETP.GT.AND P3, PT, R54, 8.50705917302346158658e+37, PT ;  /* 0x7e8000003600780b */ /* 0x008fc40003f64000 */
[----:B------:R-:W-:Y:S02]  /*2e20*/  P2R R13, PR, RZ, 0x1 ;  /* 0x00000001ff0d7803 */ /* 0x000fe40000000000 */
[----:B------:R-:W-:Y:S02]  /*2e30*/  FSETP.GEU.AND P0, PT, R54, 1.175494350822287508e-38, PT ;  /* 0x008000003600780b */ /* 0x000fe40003f0e000 */
[----:B------:R-:W-:-:S07]  /*2e40*/  FSEL R23, R40, 1, P3 ;  /* 0x3f80000028177808 */ /* 0x000fce0001800000 */
[----:B------:R-:W-:Y:S01]  /*2e50*/  @P3 FMUL R54, R54, 0.25 ;  /* 0x3e80000036363820 */ /* 0x000fe20000400000 */
[C---:B-1----:R-:W-:Y:S02]  /*2e60*/  FSETP.GT.AND P3, PT, R55.reuse, 8.50705917302346158658e+37, PT ;  /* 0x7e8000003700780b */ /* 0x042fe40003f64000 */
[----:B------:R-:W-:Y:S02]  /*2e70*/  P2R R12, PR, RZ, 0x1 ;  /* 0x00000001ff0c7803 */ /* 0x000fe40000000000 */
[----:B------:R-:W-:Y:S02]  /*2e80*/  FSETP.GEU.AND P0, PT, R55, 1.175494350822287508e-38, PT ;  /* 0x008000003700780b */ /* 0x000fe40003f0e000 */
[----:B------:R-:W-:Y:S02]  /*2e90*/  FSEL R42, R40, 1, P3 ;  /* 0x3f800000282a7808 */ /* 0x000fe40001800000 */
[----:B------:R-:W-:-:S05]  /*2ea0*/  P2R R11, PR, RZ, 0x1 ;  /* 0x00000001ff0b7803 */ /* 0x000fca0000000000 */
[----:B------:R-:W-:Y:S01]  /*2eb0*/  @P3 FMUL R55, R55, 0.25 ;  /* 0x3e80000037373820 */ /* 0x000fe20000400000 */
[----:B------:R-:W-:Y:S01]  /*2ec0*/  P2R R60, PR, RZ, 0x4 ;  /* 0x00000004ff3c7803 */ /* 0x000fe20000000000 */
[----:B0-----:R-:W-:Y:S02]  /*2ed0*/  IMAD.MOV.U32 R8, RZ, RZ, RZ ;  /* 0x000000ffff087224 */ /* 0x001fe400078e00ff */
[----:B------:R-:W-:Y:S01]  /*2ee0*/  IMAD.WIDE R2, R41, 0x4, R2 ;  /* 0x0000000429027825 */ /* 0x000fe200078e0202 */
[----:B--2---:R-:W-:-:S05]  /*2ef0*/  SEL R10, R10, RZ, !P2 ;  /* 0x000000ff0a0a7207 */ /* 0x004fca0005000000 */
[----:B------:R-:W-:-:S04]  /*2f00*/  FADD R10, R10, 9.9999997473787516356e-06 ;  /* 0x3727c5ac0a0a7421 */ /* 0x000fc80000000000 */
[----:B------:R-:W0:Y:S01]  /*2f10*/  MUFU.SQRT R84, R10 ;  /* 0x0000000a00547308 */ /* 0x000e220000002000 */
[----:B------:R-:W-:Y:S01]  /*2f20*/  ISETP.NE.AND P2, PT, R11, RZ, PT ;  /* 0x000000ff0b00720c */ /* 0x000fe20003f45270 */
[----:B------:R-:W-:Y:S01]  /*2f30*/  VIADD R11, R41, 0xfffffe70 ;  /* 0xfffffe70290b7836 */ /* 0x000fe20000000000 */
[C---:B0-----:R-:W-:Y:S02]  /*2f40*/  FSETP.GT.AND P3, PT, R84.reuse, 8.50705917302346158658e+37, PT ;  /* 0x7e8000005400780b */ /* 0x041fe40003f64000 */
[----:B------:R-:W-:Y:S02]  /*2f50*/  FSETP.GEU.AND P0, PT, R84, 1.175494350822287508e-38, PT ;  /* 0x008000005400780b */ /* 0x000fe40003f0e000 */
[----:B------:R-:W-:-:S09]  /*2f60*/  FSEL R53, R40, 1, P3 ;  /* 0x3f80000028357808 */ /* 0x000fd20001800000 */
[----:B------:R-:W-:Y:S01]  /*2f70*/  @P3 FMUL R84, R84, 0.25 ;  /* 0x3e80000054543820 */ /* 0x000fe20000400000 */
[----:B------:R-:W-:-:S13]  /*2f80*/  ISETP.GE.U32.AND P3, PT, R11, 0x30, PT ;  /* 0x000000300b00780c */ /* 0x000fda0003f66070 */
[----:B------:R-:W2:Y:S01]  /*2f90*/  @!P3 LDG.E.EL R8, desc[UR4][R2.64+-0x640] ;  /* 0xfff9c0040208b981 */ /* 0x000ea2000c2e1900 */
[----:B------:R-:W-:Y:S02]  /*2fa0*/  P2R R57, PR, RZ, 0x4 ;  /* 0x00000004ff397803 */ /* 0x000fe40000000000 */
[----:B------:R-:W-:Y:S01]  /*2fb0*/  ISETP.NE.AND P2, PT, R12, RZ, PT ;  /* 0x000000ff0c00720c */ /* 0x000fe20003f45270 */
[----:B------:R-:W-:-:S06]  /*2fc0*/  IMAD.MOV.U32 R12, RZ, RZ, RZ ;  /* 0x000000ffff0c7224 */ /* 0x000fcc00078e00ff */
[----:B------:R-:W3:Y:S01]  /*2fd0*/  @!P3 LDG.E.EL R12, desc[UR4][R2.64+-0x640] ;  /* 0xfff9c004020cb981 */ /* 0x000ee2000c2e1900 */
[----:B--2---:R-:W-:-:S05]  /*2fe0*/  SEL R8, R8, RZ, !P3 ;  /* 0x000000ff08087207 */ /* 0x004fca0005800000 */
[----:B------:R-:W-:Y:S01]  /*2ff0*/  FADD R10, R8, 9.9999997473787516356e-06 ;  /* 0x3727c5ac080a7421 */ /* 0x000fe20000000000 */
[----:B------:R-:W-:-:S06]  /*3000*/  IMAD.MOV.U32 R8, RZ, RZ, RZ ;  /* 0x000000ffff087224 */ /* 0x000fcc00078e00ff */
[----:B------:R-:W2:Y:S01]  /*3010*/  @!P3 LDG.E.EL R8, desc[UR4][R2.64+-0x640] ;  /* 0xfff9c0040208b981 */ /* 0x000ea2000c2e1900 */
[----:B---3--:R-:W-:-:S05]  /*3020*/  SEL R9, R12, RZ, !P3 ;  /* 0x000000ff0c097207 */ /* 0x008fca0005800000 */
[----:B------:R-:W-:-:S04]  /*3030*/  FADD R9, R9, 9.9999997473787516356e-06 ;  /* 0x3727c5ac09097421 */ /* 0x000fc80000000000 */
[----:B------:R0:W1:Y:S01]  /*3040*/  MUFU.SQRT R86, R9 ;  /* 0x0000000900567308 */ /* 0x0000620000002000 */
[----:B--2---:R-:W-:-:S05]  /*3050*/  SEL R8, R8, RZ, !P3 ;  /* 0x000000ff08087207 */ /* 0x004fca0005800000 */
[----:B0-----:R-:W-:Y:S01]  /*3060*/  FADD R9, R8, 9.9999997473787516356e-06 ;  /* 0x3727c5ac08097421 */ /* 0x001fe20000000000 */
[----:B------:R-:W-:-:S06]  /*3070*/  IMAD.MOV.U32 R8, RZ, RZ, RZ ;  /* 0x000000ffff087224 */ /* 0x000fcc00078e00ff */
[----:B------:R-:W2:Y:S01]  /*3080*/  @!P3 LDG.E.EL R8, desc[UR4][R2.64+-0x640] ;  /* 0xfff9c0040208b981 */ /* 0x000ea2000c2e1900 */
[----:B------:R0:W3:Y:S01]  /*3090*/  MUFU.SQRT R90, R10 ;  /* 0x0000000a005a7308 */ /* 0x0000e20000002000 */
[C---:B-1----:R-:W-:Y:S02]  /*30a0*/  FSETP.GT.AND P6, PT, R86.reuse, 8.50705917302346158658e+37, PT ;  /* 0x7e8000005600780b */ /* 0x042fe40003fc4000 */
[----:B------:R-:W-:Y:S02]  /*30b0*/  P2R R63, PR, RZ, 0x20 ;  /* 0x00000020ff3f7803 */ /* 0x000fe40000000000 */
[----:B------:R-:W-:Y:S02]  /*30c0*/  FSETP.GEU.AND P5, PT, R86, 1.175494350822287508e-38, PT ;  /* 0x008000005600780b */ /* 0x000fe40003fae000 */
[----:B------:R-:W-:Y:S01]  /*30d0*/  FSEL R72, R40, 1, P6 ;  /* 0x3f80000028487808 */ /* 0x000fe20003000000 */
[----:B------:R-:W1:Y:S01]  /*30e0*/  MUFU.SQRT R91, R9 ;  /* 0x00000009005b7308 */ /* 0x000e620000002000 */
[----:B------:R-:W-:Y:S01]  /*30f0*/  P2R R56, PR, RZ, 0x4 ;  /* 0x00000004ff387803 */ /* 0x000fe20000000000 */
[----:B0-----:R-:W0:Y:S04]  /*3100*/  LDC.64 R10, c[0x0][0x250] ;  /* 0x00009400ff0a7b82 */ /* 0x001e280000000a00 */
[----:B------:R-:W-:Y:S01]  /*3110*/  @P6 FMUL R86, R86, 0.25 ;  /* 0x3e80000056566820 */ /* 0x000fe20000400000 */
[----:B---3--:R-:W-:-:S02]  /*3120*/  FSETP.GT.AND P6, PT, R90, 8.50705917302346158658e+37, PT ;  /* 0x7e8000005a00780b */ /* 0x008fc40003fc4000 */
[----:B------:R-:W-:Y:S02]  /*3130*/  P2R R59, PR, RZ, 0x2 ;  /* 0x00000002ff3b7803 */ /* 0x000fe40000000000 */
[----:B------:R-:W-:Y:S02]  /*3140*/  ISETP.NE.AND P2, PT, R13, RZ, PT ;  /* 0x000000ff0d00720c */ /* 0x000fe40003f45270 */
[----:B------:R-:W-:Y:S02]  /*3150*/  FSETP.GEU.AND P1, PT, R90, 1.175494350822287508e-38, PT ;  /* 0x008000005a00780b */ /* 0x000fe40003f2e000 */
[----:B------:R-:W-:Y:S02]  /*3160*/  FSEL R76, R40, 1, P6 ;  /* 0x3f800000284c7808 */ /* 0x000fe40003000000 */
[----:B------:R-:W-:-:S03]  /*3170*/  P2R R13, PR, RZ, 0x4 ;  /* 0x00000004ff0d7803 */ /* 0x000fc60000000000 */
[----:B------:R-:W-:Y:S01]  /*3180*/  @P6 FMUL R90, R90, 0.25 ;  /* 0x3e8000005a5a6820 */ /* 0x000fe20000400000 */
[C---:B-1----:R-:W-:Y:S02]  /*3190*/  FSETP.GT.AND P6, PT, R91.reuse, 8.50705917302346158658e+37, PT ;  /* 0x7e8000005b00780b */ /* 0x042fe40003fc4000 */
[----:B------:R-:W-:Y:S02]  /*31a0*/  FSETP.GEU.AND P4, PT, R91, 1.175494350822287508e-38, PT ;  /* 0x008000005b00780b */ /* 0x000fe40003f8e000 */
[----:B------:R-:W-:-:S09]  /*31b0*/  FSEL R85, R40, 1, P6 ;  /* 0x3f80000028557808 */ /* 0x000fd20003000000 */
[----:B------:R-:W-:Y:S01]  /*31c0*/  @P6 FMUL R91, R91, 0.25 ;  /* 0x3e8000005b5b6820 */ /* 0x000fe20000400000 */
[----:B------:R-:W-:Y:S01]  /*31d0*/  @!P0 FMUL R84, R84, 16777216 ;  /* 0x4b80000054548820 */ /* 0x000fe20000400000 */
[----:B------:R-:W-:Y:S01]  /*31e0*/  @!P0 FMUL R53, R53, 16777216 ;  /* 0x4b80000035358820 */ /* 0x000fe20000400000 */
[----:B------:R-:W-:Y:S02]  /*31f0*/  ISETP.NE.AND P0, PT, R61, RZ, PT ;  /* 0x000000ff3d00720c */ /* 0x000fe40003f05270 */
[----:B------:R-:W-:Y:S02]  /*3200*/  CS2R R66, SRZ ;  /* 0x0000000000427805 */ /* 0x000fe4000001ff00 */
[----:B------:R-:W-:Y:S01]  /*3210*/  CS2R R68, SRZ ;  /* 0x0000000000447805 */ /* 0x000fe2000001ff00 */
[----:B------:R-:W-:Y:S01]  /*3220*/  IMAD.MOV.U32 R77, RZ, RZ, RZ ;  /* 0x000000ffff4d7224 */ /* 0x000fe200078e00ff */
[----:B------:R-:W-:Y:S01]  /*3230*/  CS2R R78, SRZ ;  /* 0x00000000004e7805 */ /* 0x000fe2000001ff00 */
[----:B------:R-:W-:Y:S01]  /*3240*/  IMAD.MOV.U32 R82, RZ, RZ, RZ ;  /* 0x000000ffff527224 */ /* 0x000fe200078e00ff */
[----:B------:R-:W-:Y:S01]  /*3250*/  CS2R R80, SRZ ;  /* 0x0000000000507805 */ /* 0x000fe2000001ff00 */
[----:B------:R-:W-:Y:S01]  /*3260*/  @!P1 FMUL R90, R90, 16777216 ;  /* 0x4b8000005a5a9820 */ /* 0x000fe20000400000 */
[----:B------:R-:W-:Y:S01]  /*3270*/  @!P1 FMUL R76, R76, 16777216 ;  /* 0x4b8000004c4c9820 */ /* 0x000fe20000400000 */
[----:B------:R-:W-:Y:S01]  /*3280*/  @!P4 FMUL R91, R91, 16777216 ;  /* 0x4b8000005b5bc820 */ /* 0x000fe20000400000 */
[----:B------:R-:W-:Y:S01]  /*3290*/  @!P4 FMUL R85, R85, 16777216 ;  /* 0x4b8000005555c820 */ /* 0x000fe20000400000 */
[----:B------:R-:W-:Y:S01]  /*32a0*/  ISETP.NE.AND P1, PT, R59, RZ, PT ;  /* 0x000000ff3b00720c */ /* 0x000fe20003f25270 */
[----:B------:R-:W-:Y:S01]  /*32b0*/  IMAD.MOV.U32 R61, RZ, RZ, RZ ;  /* 0x000000ffff3d7224 */ /* 0x000fe200078e00ff */
[----:B------:R-:W-:-:S02]  /*32c0*/  ISETP.NE.AND P4, PT, R58, RZ, PT ;  /* 0x000000ff3a00720c */ /* 0x000fc40003f85270 */
[----:B------:R-:W-:Y:S02]  /*32d0*/  CS2R R58, SRZ ;  /* 0x00000000003a7805 */ /* 0x000fe4000001ff00 */
[----:B------:R-:W-:Y:S01]  /*32e0*/  CS2R R70, SRZ ;  /* 0x0000000000467805 */ /* 0x000fe2000001ff00 */
[----:B------:R-:W-:Y:S01]  /*32f0*/  @!P5 FMUL R86, R86, 16777216 ;  /* 0x4b8000005656d820 */ /* 0x000fe20000400000 */
[----:B------:R-:W-:Y:S01]  /*3300*/  @!P5 FMUL R72, R72, 16777216 ;  /* 0x4b8000004848d820 */ /* 0x000fe20000400000 */
[----:B------:R-:W-:Y:S02]  /*3310*/  ISETP.NE.AND P5, PT, R63, RZ, PT ;  /* 0x000000ff3f00720c */ /* 0x000fe40003fa5270 */
[----:B------:R-:W-:Y:S01]  /*3320*/  CS2R R74, SRZ ;  /* 0x00000000004a7805 */ /* 0x000fe2000001ff00 */
[----:B------:R-:W-:Y:S01]  /*3330*/  IMAD.MOV.U32 R73, RZ, RZ, RZ ;  /* 0x000000ffff497224 */ /* 0x000fe200078e00ff */
[----:B------:R-:W-:Y:S02]  /*3340*/  CS2R R62, SRZ ;  /* 0x00000000003e7805 */ /* 0x000fe4000001ff00 */
[----:B------:R-:W-:-:S02]  /*3350*/  CS2R R64, SRZ ;  /* 0x0000000000407805 */ /* 0x000fc4000001ff00 */
[----:B------:R-:W-:Y:S01]  /*3360*/  CS2R R88, SRZ ;  /* 0x0000000000587805 */ /* 0x000fe2000001ff00 */
[----:B------:R-:W-:-:S04]  /*3370*/  IMAD.WIDE R24, R45, 0x4, R24 ;  /* 0x000000042d187825 */ /* 0x000fc800078e0218 */
[----:B------:R-:W-:Y:S02]  /*3380*/  IMAD.MOV.U32 R87, RZ, RZ, RZ ;  /* 0x000000ffff577224 */ /* 0x000fe400078e00ff */
[----:B------:R-:W-:-:S04]  /*3390*/  IMAD.WIDE R30, R41, 0x4, R30 ;  /* 0x00000004291e7825 */ /* 0x000fc800078e021e */
[----:B------:R-:W-:Y:S01]  /*33a0*/  IMAD.MOV.U32 R45, RZ, RZ, RZ ;  /* 0x000000ffff2d7224 */ /* 0x000fe200078e00ff */
[----:B------:R-:W3:Y:S01]  /*33b0*/  @!P3 LDG.E.EL R88, desc[UR4][R30.64+-0x640] ;  /* 0xfff9c0041e58b981 */ /* 0x000ee2000c2e1900 */
[----:B------:R-:W-:Y:S01]  /*33c0*/  IMAD.MOV.U32 R93, RZ, RZ, RZ ;  /* 0x000000ffff5d7224 */ /* 0x000fe200078e00ff */
[----:B------:R-:W-:Y:S02]  /*33d0*/  CS2R R94, SRZ ;  /* 0x00000000005e7805 */ /* 0x000fe4000001ff00 */
[----:B------:R-:W4:Y:S01]  /*33e0*/  @!P3 LDG.E.EL R87, desc[UR4][R30.64+-0x640] ;  /* 0xfff9c0041e57b981 */ /* 0x000f22000c2e1900 */
[----:B------:R-:W-:Y:S01]  /*33f0*/  CS2R R96, SRZ ;  /* 0x0000000000607805 */ /* 0x000fe2000001ff00 */
[C---:B------:R-:W-:Y:S02]  /*3400*/  IMAD.WIDE R26, R41.reuse, 0x4, R26 ;  /* 0x00000004291a7825 */ /* 0x040fe400078e021a */
[----:B------:R-:W5:Y:S02]  /*3410*/  @!P3 LDG.E.EL R45, desc[UR4][R30.64+-0x640] ;  /* 0xfff9c0041e2db981 */ /* 0x000f64000c2e1900 */
[----:B------:R-:W-:-:S02]  /*3420*/  IMAD.WIDE R28, R41, 0x4, R28 ;  /* 0x00000004291c7825 */ /* 0x000fc400078e021c */
[----:B------:R1:W3:Y:S04]  /*3430*/  @!P3 LDG.E.EL R89, desc[UR4][R30.64+-0x640] ;  /* 0xfff9c0041e59b981 */ /* 0x0002e8000c2e1900 */
[----:B------:R-:W3:Y:S04]  /*3440*/  @!P3 LDG.E.EL R93, desc[UR4][R26.64+-0x640] ;  /* 0xfff9c0041a5db981 */ /* 0x000ee8000c2e1900 */
[----:B------:R-:W3:Y:S01]  /*3450*/  @!P3 LDG.E.EL R94, desc[UR4][R26.64+-0x640] ;  /* 0xfff9c0041a5eb981 */ /* 0x000ee2000c2e1900 */
[----:B-1----:R-:W-:-:S03]  /*3460*/  CS2R R30, SRZ ;  /* 0x00000000001e7805 */ /* 0x002fc6000001ff00 */
[----:B------:R-:W3:Y:S04]  /*3470*/  @!P3 LDG.E.EL R97, desc[UR4][R28.64+-0x640] ;  /* 0xfff9c0041c61b981 */ /* 0x000ee8000c2e1900 */
[----:B------:R-:W3:Y:S04]  /*3480*/  @!P3 LDG.E.EL R30, desc[UR4][R28.64+-0x640] ;  /* 0xfff9c0041c1eb981 */ /* 0x000ee8000c2e1900 */
[----:B------:R-:W3:Y:S04]  /*3490*/  @!P3 LDG.E.EL R95, desc[UR4][R26.64+-0x640] ;  /* 0xfff9c0041a5fb981 */ /* 0x000ee8000c2e1900 */
[----:B------:R-:W3:Y:S04]  /*34a0*/  @!P3 LDG.E.EL R31, desc[UR4][R28.64+-0x640] ;  /* 0xfff9c0041c1fb981 */ /* 0x000ee8000c2e1900 */
[----:B------:R-:W3:Y:S01]  /*34b0*/  @!P3 LDG.E.EL R96, desc[UR4][R28.64+-0x640] ;  /* 0xfff9c0041c60b981 */ /* 0x000ee2000c2e1900 */
[----:B--2---:R-:W-:-:S05]  /*34c0*/  SEL R8, R8, RZ, !P3 ;  /* 0x000000ff08087207 */ /* 0x004fca0005800000 */
[----:B------:R-:W-:-:S04]  /*34d0*/  FADD R8, R8, 9.9999997473787516356e-06 ;  /* 0x3727c5ac08087421 */ /* 0x000fc80000000000 */
[----:B------:R1:W2:Y:S02]  /*34e0*/  MUFU.SQRT R92, R8 ;  /* 0x00000008005c7308 */ /* 0x0002a40000002000 */
[----:B-1----:R-:W1:Y:S01]  /*34f0*/  LDC.64 R8, c[0x0][0x240] ;  /* 0x00009000ff087b82 */ /* 0x002e620000000a00 */
[C---:B--2---:R-:W-:Y:S02]  /*3500*/  FSETP.GT.AND P2, PT, R92.reuse, 8.50705917302346158658e+37, PT ;  /* 0x7e8000005c00780b */ /* 0x044fe40003f44000 */
[----:B------:R-:W-:Y:S02]  /*3510*/  FSETP.GEU.AND P6, PT, R92, 1.175494350822287508e-38, PT ;  /* 0x008000005c00780b */ /* 0x000fe40003fce000 */
[----:B------:R-:W-:-:S09]  /*3520*/  FSEL R83, R40, 1, P2 ;  /* 0x3f80000028537808 */ /* 0x000fd20001000000 */
[----:B------:R-:W-:Y:S01]  /*3530*/  @P2 FMUL R92, R92, 0.25 ;  /* 0x3e8000005c5c2820 */ /* 0x000fe20000400000 */
[----:B------:R-:W-:Y:S02]  /*3540*/  ISETP.NE.AND P2, PT, R13, RZ, PT ;  /* 0x000000ff0d00720c */ /* 0x000fe40003f45270 */
[----:B------:R-:W2:Y:S11]  /*3550*/  LDC.64 R12, c[0x0][0x258] ;  /* 0x00009600ff0c7b82 */ /* 0x000eb60000000a00 */
[----:B------:R-:W-:Y:S01]  /*3560*/  @!P2 FMUL R52, R52, 16777216 ;  /* 0x4b8000003434a820 */ /* 0x000fe20000400000 */
[----:B------:R-:W-:Y:S01]  /*3570*/  @!P2 FMUL R22, R22, 16777216 ;  /* 0x4b8000001616a820 */ /* 0x000fe20000400000 */
[----:B------:R-:W-:-:S13]  /*3580*/  ISETP.NE.AND P2, PT, R56, RZ, PT ;  /* 0x000000ff3800720c */ /* 0x000fda0003f45270 */
[----:B------:R-:W-:Y:S01]  /*3590*/  @!P2 FMUL R54, R54, 16777216 ;  /* 0x4b8000003636a820 */ /* 0x000fe20000400000 */
[----:B------:R-:W-:Y:S01]  /*35a0*/  @!P2 FMUL R23, R23, 16777216 ;  /* 0x4b8000001717a820 */ /* 0x000fe20000400000 */
[----:B------:R-:W-:Y:S01]  /*35b0*/  ISETP.NE.AND P2, PT, R57, RZ, PT ;  /* 0x000000ff3900720c */ /* 0x000fe20003f45270 */
[----:B-1----:R-:W-:-:S12]  /*35c0*/  IMAD.WIDE R2, R43, 0x4, R8 ;  /* 0x000000042b027825 */ /* 0x002fd800078e0208 */
[----:B------:R-:W-:Y:S01]  /*35d0*/  @!P2 FMUL R55, R55, 16777216 ;  /* 0x4b8000003737a820 */ /* 0x000fe20000400000 */
[----:B------:R-:W-:Y:S01]  /*35e0*/  @!P2 FMUL R42, R42, 16777216 ;  /* 0x4b8000002a2aa820 */ /* 0x000fe20000400000 */
[----:B------:R-:W-:Y:S01]  /*35f0*/  ISETP.NE.AND P2, PT, R60, RZ, PT ;  /* 0x000000ff3c00720c */ /* 0x000fe20003f45270 */
[----:B------:R-:W-:Y:S01]  /*3600*/  IMAD.WIDE R8, R41, 0x4, R8 ;  /* 0x0000000429087825 */ /* 0x000fe200078e0208 */
[----:B------:R-:W5:Y:S03]  /*3610*/  @!P0 LDG.E.EL R67, desc[UR4][R2.64+-0x300] ;  /* 0xfffd000402438981 */ /* 0x000f66000c2e1900 */
[----:B------:R-:W-:Y:S01]  /*3620*/  IMAD.MOV.U32 R60, RZ, RZ, RZ ;  /* 0x000000ffff3c7224 */ /* 0x000fe200078e00ff */
[----:B------:R-:W5:Y:S04]  /*3630*/  @!P0 LDG.E.EL R68, desc[UR4][R2.64+-0x300] ;  /* 0xfffd000402448981 */ /* 0x000f68000c2e1900 */
[----:B------:R-:W5:Y:S04]  /*3640*/  @!P0 LDG.E.EL R69, desc[UR4][R2.64+-0x300] ;  /* 0xfffd000402458981 */ /* 0x000f68000c2e1900 */
[----:B------:R0:W5:Y:S04]  /*3650*/  @!P0 LDG.E.EL R66, desc[UR4][R2.64+-0x300] ;  /* 0xfffd000402428981 */ /* 0x000168000c2e1900 */
[----:B------:R-:W5:Y:S04]  /*3660*/  @!P2 LDG.E.EL R77, desc[UR4][R8.64+-0x300] ;  /* 0xfffd0004084da981 */ /* 0x000f68000c2e1900 */
[----:B------:R-:W5:Y:S01]  /*3670*/  @!P2 LDG.E.EL R79, desc[UR4][R8.64+-0x300] ;  /* 0xfffd0004084fa981 */ /* 0x000f62000c2e1900 */
[----:B0-----:R-:W-:-:S03]  /*3680*/  IMAD.WIDE R2, R43, 0x4, R10 ;  /* 0x000000042b027825 */ /* 0x001fc600078e020a */
[----:B------:R-:W5:Y:S04]  /*3690*/  @!P2 LDG.E.EL R82, desc[UR4][R8.64+-0x300] ;  /* 0xfffd00040852a981 */ /* 0x000f68000c2e1900 */
[----:B------:R0:W5:Y:S04]  /*36a0*/  @!P2 LDG.E.EL R80, desc[UR4][R8.64+-0x300] ;  /* 0xfffd00040850a981 */ /* 0x000168000c2e1900 */
[----:B------:R-:W5:Y:S04]  /*36b0*/  @!P0 LDG.E.EL R60, desc[UR4][R2.64+-0x300] ;  /* 0xfffd0004023c8981 */ /* 0x000f68000c2e1900 */
[----:B------:R-:W5:Y:S01]  /*36c0*/  @!P0 LDG.E.EL R58, desc[UR4][R2.64+-0x300] ;  /* 0xfffd0004023a8981 */ /* 0x000f62000c2e1900 */
[----:B0-----:R-:W-:-:S03]  /*36d0*/  IMAD.WIDE R8, R41, 0x4, R10 ;  /* 0x0000000429087825 */ /* 0x001fc600078e020a */
[----:B------:R-:W5:Y:S01]  /*36e0*/  @!P0 LDG.E.EL R59, desc[UR4][R2.64+-0x300] ;  /* 0xfffd0004023b8981 */ /* 0x000f62000c2e1900 */
[----:B--2---:R-:W-:-:S03]  /*36f0*/  IMAD.WIDE R10, R43, 0x4, R12 ;  /* 0x000000042b0a7825 */ /* 0x004fc600078e020c */
[----:B------:R0:W2:Y:S01]  /*3700*/  @!P0 LDG.E.EL R61, desc[UR4][R2.64+-0x300] ;  /* 0xfffd0004023d8981 */ /* 0x0000a2000c2e1900 */
[----:B------:R-:W-:Y:S01]  /*3710*/  IMAD.MOV.U32 R43, RZ, RZ, RZ ;  /* 0x000000ffff2b7224 */ /* 0x000fe200078e00ff */
[----:B------:R-:W1:Y:S02]  /*3720*/  MUFU.RCP R40, R16 ;  /* 0x0000001000287308 */ /* 0x000e640000001000 */
[----:B------:R-:W2:Y:S04]  /*3730*/  @!P2 LDG.E.EL R70, desc[UR4][R8.64+-0x300] ;  /* 0xfffd00040846a981 */ /* 0x000ea8000c2e1900 */
[----:B------:R-:W2:Y:S01]  /*3740*/  @!P2 LDG.E.EL R75, desc[UR4][R8.64+-0x300] ;  /* 0xfffd0004084ba981 */ /* 0x000ea2000c2e1900 */
[----:B0-----:R-:W-:-:S03]  /*3750*/  IMAD.WIDE R2, R41, 0x4, R12 ;  /* 0x0000000429027825 */ /* 0x001fc600078e020c */
[----:B------:R-:W2:Y:S04]  /*3760*/  @!P2 LDG.E.EL R73, desc[UR4][R8.64+-0x300] ;  /* 0xfffd00040849a981 */ /* 0x000ea8000c2e1900 */
[----:B------:R-:W2:Y:S04]  /*3770*/  @!P2 LDG.E.EL R71, desc[UR4][R2.64+-0x300] ;  /* 0xfffd00040247a981 */ /* 0x000ea8000c2e1900 */
[----:B------:R-:W2:Y:S04]  /*3780*/  @!P2 LDG.E.EL R43, desc[UR4][R2.64+-0x300] ;  /* 0xfffd0004022ba981 */ /* 0x000ea8000c2e1900 */
[----:B------:R-:W2:Y:S04]  /*3790*/  @!P2 LDG.E.EL R78, desc[UR4][R2.64+-0x300] ;  /* 0xfffd0004024ea981 */ /* 0x000ea8000c2e1900 */
[----:B------:R0:W2:Y:S04]  /*37a0*/  @!P2 LDG.E.EL R81, desc[UR4][R2.64+-0x300] ;  /* 0xfffd00040251a981 */ /* 0x0000a8000c2e1900 */
[----:B------:R1:W2:Y:S04]  /*37b0*/  @!P2 LDG.E.EL R74, desc[UR4][R8.64+-0x300] ;  /* 0xfffd0004084aa981 */ /* 0x0002a8000c2e1900 */
[----:B------:R-:W2:Y:S01]  /*37c0*/  @!P0 LDG.E.EL R63, desc[UR4][R10.64+-0x300] ;  /* 0xfffd00040a3f8981 */ /* 0x000ea2000c2e1900 */
[----:B0-----:R-:W0:Y:S03]  /*37d0*/  LDC.64 R2, c[0x0][0x238] ;  /* 0x00008e00ff027b82 */ /* 0x001e260000000a00 */
[----:B------:R-:W2:Y:S01]  /*37e0*/  @!P0 LDG.E.EL R62, desc[UR4][R10.64+-0x300] ;  /* 0xfffd00040a3e8981 */ /* 0x000ea2000c2e1900 */
[----:B-1----:R-:W-:-:S03]  /*37f0*/  CS2R R8, SRZ ;  /* 0x0000000000087805 */ /* 0x002fc6000001ff00 */
[----:B------:R-:W2:Y:S04]  /*3800*/  @!P0 LDG.E.EL R64, desc[UR4][R10.64+-0x300] ;  /* 0xfffd00040a408981 */ /* 0x000ea8000c2e1900 */
[----:B------:R1:W2:Y:S02]  /*3810*/  @!P0 LDG.E.EL R65, desc[UR4][R10.64+-0x300] ;  /* 0xfffd00040a418981 */ /* 0x0002a4000c2e1900 */
[----:B-1----:R-:W-:-:S06]  /*3820*/  CS2R R10, SRZ ;  /* 0x00000000000a7805 */ /* 0x002fcc000001ff00 */
[----:B------:R0:W2:Y:S01]  /*3830*/  @!P3 LDG.E.128 R8, desc[UR4][R24.64] ;  /* 0x000000041808b981 */ /* 0x0000a2000c1e1d00 */
[----:B------:R-:W1:Y:S01]  /*3840*/  MUFU.RCP R57, R17 ;  /* 0x0000001100397308 */ /* 0x000e620000001000 */
[----:B------:R-:W-:Y:S01]  /*3850*/  FMUL R40, R40, R15 ;  /* 0x0000000f28287220 */ /* 0x000fe20000400000 */
[----:B------:R-:W-:Y:S01]  /*3860*/  CS2R R12, SRZ ;  /* 0x00000000000c7805 */ /* 0x000fe2000001ff00 */
[----:B------:R-:W-:-:S05]  /*3870*/  IMAD.MOV.U32 R41, RZ, RZ, RZ ;  /* 0x000000ffff297224 */ /* 0x000fca00078e00ff */
[----:B------:R0:W1:Y:S02]  /*3880*/  MUFU.RCP R56, R14 ;  /* 0x0000000e00387308 */ /* 0x0000640000001000 */
[----:B0-----:R-:W-:Y:S01]  /*3890*/  IMAD.WIDE R24, R38, 0x4, R2 ;  /* 0x0000000426187825 */ /* 0x001fe200078e0202 */
[----:B------:R0:W2:Y:S01]  /*38a0*/  @!P3 LDG.E.EL R41, desc[UR4][R26.64+-0x640] ;  /* 0xfff9c0041a29b981 */ /* 0x0000a2000c2e1900 */
[----:B------:R-:W-:-:S06]  /*38b0*/  CS2R R14, SRZ ;  /* 0x00000000000e7805 */ /* 0x000fcc000001ff00 */
[----:B------:R0:W2:Y:S01]  /*38c0*/  @!P2 LDG.E.128 R12, desc[UR4][R24.64] ;  /* 0x00000004180ca981 */ /* 0x0000a2000c1e1d00 */
[----:B-1----:R-:W-:Y:S01]  /*38d0*/  FMUL R57, R57, R18 ;  /* 0x0000001239397220 */ /* 0x002fe20000400000 */
[----:B------:R-:W-:Y:S01]  /*38e0*/  FMUL R56, R56, R19 ;  /* 0x0000001338387220 */ /* 0x000fe20000400000 */
[----:B------:R-:W-:Y:S02]  /*38f0*/  CS2R R16, SRZ ;  /* 0x0000000000107805 */ /* 0x000fe4000001ff00 */
[----:B------:R-:W-:Y:S01]  /*3900*/  CS2R R18, SRZ ;  /* 0x0000000000127805 */ /* 0x000fe2000001ff00 */
[----:B------:R-:W-:-:S05]  /*3910*/  IMAD.WIDE R2, R39, 0x4, R2 ;  /* 0x0000000427027825 */ /* 0x000fca00078e0202 */
[----:B------:R1:W2:Y:S01]  /*3920*/  @!P0 LDG.E.128 R16, desc[UR4][R2.64] ;  /* 0x0000000402108981 */ /* 0x0002a2000c1e1d00 */
[----:B------:R-:W-:Y:S01]  /*3930*/  @!P6 FMUL R92, R92, 16777216 ;  /* 0x4b8000005c5ce820 */ /* 0x000fe20000400000 */
[----:B0-----:R-:W0:Y:S08]  /*3940*/  MUFU.RCP R27, R52 ;  /* 0x00000034001b7308 */ /* 0x001e300000001000 */
[----:B------:R-:W0:Y:S08]  /*3950*/  MUFU.RCP R24, R91 ;  /* 0x0000005b00187308 */ /* 0x000e300000001000 */
[----:B------:R-:W0:Y:S08]  /*3960*/  MUFU.RCP R29, R90 ;  /* 0x0000005a001d7308 */ /* 0x000e300000001000 */
[----:B------:R-:W1:Y:S01]  /*3970*/  MUFU.RCP R92, R92 ;  /* 0x0000005c005c7308 */ /* 0x000e620000001000 */
[----:B---3--:R-:W-:-:S07]  /*3980*/  SEL R88, R88, RZ, !P3 ;  /* 0x000000ff58587207 */ /* 0x008fce0005800000 */
[----:B------:R-:W3:Y:S01]  /*3990*/  MUFU.RCP R25, R86 ;  /* 0x0000005600197308 */ /* 0x000ee20000001000 */
[----:B----4-:R-:W-:Y:S01]  /*39a0*/  SEL R87, R87, RZ, !P3 ;  /* 0x000000ff57577207 */ /* 0x010fe20005800000 */
[----:B0-----:R-:W-:Y:S01]  /*39b0*/  FMUL R26, R27, R22 ;  /* 0x000000161b1a7220 */ /* 0x001fe20000400000 */
[----:B------:R-:W-:Y:S01]  /*39c0*/  SEL R89, R89, RZ, !P3 ;  /* 0x000000ff59597207 */ /* 0x000fe20005800000 */
[----:B------:R-:W-:Y:S01]  /*39d0*/  @!P6 FMUL R83, R83, 16777216 ;  /* 0x4b8000005353e820 */ /* 0x000fe20000400000 */
[----:B-----5:R-:W-:Y:S01]  /*39e0*/  SEL R22, R45, RZ, !P3 ;  /* 0x000000ff2d167207 */ /* 0x020fe20005800000 */
[----:B------:R-:W-:Y:S01]  /*39f0*/  FMUL R24, R24, R85 ;  /* 0x0000005518187220 */ /* 0x000fe20000400000 */
[----:B------:R-:W-:Y:S01]  /*3a00*/  FMUL R29, R29, R76 ;  /* 0x0000004c1d1d7220 */ /* 0x000fe20000400000 */
[----:B------:R-:W0:Y:S01]  /*3a10*/  MUFU.RCP R54, R54 ;  /* 0x0000003600367308 */ /* 0x000e220000001000 */
[----:B-1----:R-:W-:Y:S01]  /*3a20*/  FMUL R83, R92, R83 ;  /* 0x000000535c537220 */ /* 0x002fe20000400000 */
[----:B------:R-:W-:Y:S01]  /*3a30*/  SEL R93, R93, RZ, !P3 ;  /* 0x000000ff5d5d7207 */ /* 0x000fe20005800000 */
[----:B---3--:R-:W-:Y:S01]  /*3a40*/  FMUL R72, R25, R72 ;  /* 0x0000004819487220 */ /* 0x008fe20000400000 */
[----:B------:R-:W-:-:S04]  /*3a50*/  SEL R25, R30, RZ, !P3 ;  /* 0x000000ff1e197207 */ /* 0x000fc80005800000 */
[----:B------:R-:W1:Y:S01]  /*3a60*/  MUFU.RCP R55, R55 ;  /* 0x0000003700377308 */ /* 0x000e620000001000 */
[----:B0-----:R-:W-:-:S07]  /*3a70*/  FMUL R23, R54, R23 ;  /* 0x0000001736177220 */ /* 0x001fce0000400000 */
[----:B------:R-:W0:Y:S01]  /*3a80*/  MUFU.RCP R84, R84 ;  /* 0x0000005400547308 */ /* 0x000e220000001000 */
[----:B-1----:R-:W-:Y:S01]  /*3a90*/  FMUL R42, R55, R42 ;  /* 0x0000002a372a7220 */ /* 0x002fe20000400000 */
[----:B------:R-:W-:-:S04]  /*3aa0*/  FSETP.GEU.AND P6, PT, R51, RZ, PT ;  /* 0x000000ff3300720b */ /* 0x000fc80003fce000 */
[----:B------:R-:W-:Y:S02]  /*3ab0*/  FSEL R51, R51, RZ, P6 ;  /* 0x000000ff33337208 */ /* 0x000fe40003000000 */
[----:B------:R-:W1:Y:S01]  /*3ac0*/  MUFU.RCP R44, R44 ;  /* 0x0000002c002c7308 */ /* 0x000e620000001000 */
[----:B0-----:R-:W-:Y:S01]  /*3ad0*/  FMUL R53, R84, R53 ;  /* 0x0000003554357220 */ /* 0x001fe20000400000 */
[----:B-1----:R-:W-:Y:S01]  /*3ae0*/  FMUL R21, R44, R21 ;  /* 0x000000152c157220 */ /* 0x002fe20000400000 */
[----:B------:R-:W-:Y:S02]  /*3af0*/  SEL R79, R79, RZ, !P2 ;  /* 0x000000ff4f4f7207 */ /* 0x000fe40005000000 */
[----:B------:R-:W-:Y:S02]  /*3b00*/  SEL R77, R77, RZ, !P2 ;  /* 0x000000ff4d4d7207 */ /* 0x000fe40005000000 */
[----:B------:R-:W-:Y:S02]  /*3b10*/  SEL R82, R82, RZ, !P2 ;  /* 0x000000ff52527207 */ /* 0x000fe40005000000 */
[----:B------:R-:W-:-:S02]  /*3b20*/  SEL R69, R69, RZ, !P0 ;  /* 0x000000ff45457207 */ /* 0x000fc40004000000 */
[----:B--2---:R-:W-:Y:S02]  /*3b30*/  SEL R71, R71, RZ, !P2 ;  /* 0x000000ff47477207 */ /* 0x004fe40005000000 */
[----:B------:R-:W-:Y:S02]  /*3b40*/  SEL R3, R10, RZ, !P3 ;  /* 0x000000ff0a037207 */ /* 0x000fe40005800000 */
[----:B------:R-:W-:Y:S02]  /*3b50*/  SEL R10, R9, RZ, !P3 ;  /* 0x000000ff090a7207 */ /* 0x000fe40005800000 */
[----:B------:R-:W-:Y:S02]  /*3b60*/  SEL R2, R11, RZ, !P3 ;  /* 0x000000ff0b027207 */ /* 0x000fe40005800000 */
[----:B------:R-:W-:Y:S01]  /*3b70*/  SEL R9, R8, RZ, !P3 ;  /* 0x000000ff08097207 */ /* 0x000fe20005800000 */
[----:B------:R-:W-:Y:S01]  /*3b80*/  FADD R3, R3, -R88 ;  /* 0x8000005803037221 */ /* 0x000fe20000000000 */
[----:B------:R-:W-:Y:S01]  /*3b90*/  FADD R8, R10, -R87 ;  /* 0x800000570a087221 */ /* 0x000fe20000000000 */
[----:B------:R-:W-:Y:S01]  /*3ba0*/  FADD R2, R2, -R89 ;  /* 0x8000005902027221 */ /* 0x000fe20000000000 */
[----:B------:R-:W-:Y:S01]  /*3bb0*/  SEL R10, R94, RZ, !P3 ;  /* 0x000000ff5e0a7207 */ /* 0x000fe20005800000 */
[----:B------:R-:W-:Y:S01]  /*3bc0*/  FADD R9, R9, -R22 ;  /* 0x8000001609097221 */ /* 0x000fe20000000000 */
[----:B------:R-:W-:Y:S01]  /*3bd0*/  FMUL R3, R24, R3 ;  /* 0x0000000318037220 */ /* 0x000fe20000400000 */
[----:B------:R-:W-:Y:S01]  /*3be0*/  SEL R22, R97, RZ, !P3 ;  /* 0x000000ff61167207 */ /* 0x000fe20005800000 */
[----:B------:R-:W-:Y:S01]  /*3bf0*/  FMUL R8, R29, R8 ;  /* 0x000000081d087220 */ /* 0x000fe20000400000 */
[----:B------:R-:W-:Y:S01]  /*3c00*/  SEL R11, R95, RZ, !P3 ;  /* 0x000000ff5f0b7207 */ /* 0x000fe20005800000 */
[----:B------:R-:W-:Y:S01]  /*3c10*/  FMUL R2, R83, R2 ;  /* 0x0000000253027220 */ /* 0x000fe20000400000 */
[----:B------:R-:W-:Y:S01]  /*3c20*/  SEL R24, R31, RZ, !P3 ;  /* 0x000000ff1f187207 */ /* 0x000fe20005800000 */
[----:B------:R-:W-:Y:S01]  /*3c30*/  FFMA R10, R10, R3, R25 ;  /* 0x000000030a0a7223 */ /* 0x000fe20000000019 */
[----:B------:R-:W-:-:S03]  /*3c40*/  FFMA R22, R93, R8, R22 ;  /* 0x000000085d167223 */ /* 0x000fc60000000016 */
[----:B------:R-:W-:Y:S01]  /*3c50*/  FFMA R11, R11, R2, R24 ;  /* 0x000000020b0b7223 */ /* 0x000fe20000000018 */
[----:B------:R-:W-:Y:S02]  /*3c60*/  SEL R3, R14, RZ, !P2 ;  /* 0x000000ff0e037207 */ /* 0x000fe40005000000 */
[----:B------:R-:W-:Y:S02]  /*3c70*/  SEL R8, R13, RZ, !P2 ;  /* 0x000000ff0d087207 */ /* 0x000fe40005000000 */
[----:B------:R-:W-:Y:S02]  /*3c80*/  SEL R2, R15, RZ, !P2 ;  /* 0x000000ff0f027207 */ /* 0x000fe40005000000 */
[----:B------:R-:W-:Y:S01]  /*3c90*/  SEL R14, R12, RZ, !P2 ;  /* 0x000000ff0c0e7207 */ /* 0x000fe20005000000 */
[----:B------:R-:W-:Y:S01]  /*3ca0*/  FMUL R9, R72, R9 ;  /* 0x0000000948097220 */ /* 0x000fe20000400000 */
[----:B------:R-:W-:Y:S02]  /*3cb0*/  SEL R12, R41, RZ, !P3 ;  /* 0x000000ff290c7207 */ /* 0x000fe40005800000 */
[----:B------:R-:W-:Y:S01]  /*3cc0*/  SEL R15, R96, RZ, !P3 ;  /* 0x000000ff600f7207 */ /* 0x000fe20005800000 */
[----:B------:R-:W-:Y:S01]  /*3cd0*/  FADD R8, R8, -R79 ;  /* 0x8000004f08087221 */ /* 0x000fe20000000000 */
[----:B------:R-:W-:-:S03]  /*3ce0*/  SEL R24, R43, RZ, !P2 ;  /* 0x000000ff2b187207 */ /* 0x000fc60005000000 */
[----:B------:R-:W-:Y:S01]  /*3cf0*/  FFMA R12, R12, R9, R15 ;  /* 0x000000090c0c7223 */ /* 0x000fe2000000000f */
[----:B------:R-:W-:Y:S01]  /*3d00*/  SEL R15, R75, RZ, !P2 ;  /* 0x000000ff4b0f7207 */ /* 0x000fe20005000000 */
[----:B------:R-:W-:Y:S01]  /*3d10*/  FMUL R8, R23, R8 ;  /* 0x0000000817087220 */ /* 0x000fe20000400000 */
[----:B------:R-:W-:Y:S01]  /*3d20*/  FADD R3, R3, -R82 ;  /* 0x8000005203037221 */ /* 0x000fe20000000000 */
[----:B------:R-:W-:Y:S01]  /*3d30*/  FADD R9, R14, -R77 ;  /* 0x8000004d0e097221 */ /* 0x000fe20000000000 */
[----:B------:R-:W-:Y:S01]  /*3d40*/  SEL R14, R73, RZ, !P2 ;  /* 0x000000ff490e7207 */ /* 0x000fe20005000000 */
[----:B------:R-:W-:Y:S01]  /*3d50*/  FFMA R15, R15, R8, R24 ;  /* 0x000000080f0f7223 */ /* 0x000fe20000000018 */
[----:B------:R-:W-:Y:S01]  /*3d60*/  SEL R25, R78, RZ, !P2 ;  /* 0x000000ff4e197207 */ /* 0x000fe20005000000 */
[----:B------:R-:W-:Y:S01]  /*3d70*/  FMUL R3, R42, R3 ;  /* 0x000000032a037220 */ /* 0x000fe20000400000 */
[----:B------:R-:W-:Y:S02]  /*3d80*/  SEL R8, R17, RZ, !P0 ;  /* 0x000000ff11087207 */ /* 0x000fe40004000000 */
[----:B------:R-:W-:Y:S01]  /*3d90*/  SEL R17, R68, RZ, !P0 ;  /* 0x000000ff44117207 */ /* 0x000fe20004000000 */
[----:B------:R-:W-:Y:S01]  /*3da0*/  FFMA R14, R14, R3, R25 ;  /* 0x000000030e0e7223 */ /* 0x000fe20000000019 */
[----:B------:R-:W-:Y:S01]  /*3db0*/  SEL R3, R16, RZ, !P0 ;  /* 0x000000ff10037207 */ /* 0x000fe20004000000 */
[----:B------:R-:W-:Y:S01]  /*3dc0*/  FMUL R9, R26, R9 ;  /* 0x000000091a097220 */ /* 0x000fe20000400000 */
[----:B------:R-:W-:Y:S01]  /*3dd0*/  SEL R16, R70, RZ, !P2 ;  /* 0x000000ff46107207 */ /* 0x000fe20005000000 */
[----:B------:R-:W-:Y:S01]  /*3de0*/  FADD R8, R8, -R17 ;  /* 0x8000001108087221 */ /* 0x000fe20000000000 */
[----:B------:R-:W-:-:S02]  /*3df0*/  SEL R24, R67, RZ, !P0 ;  /* 0x000000ff43187207 */ /* 0x000fc40004000000 */
[----:B------:R-:W-:Y:S01]  /*3e00*/  SHF.R.U32.HI R17, RZ, 0x3, R20 ;  /* 0x00000003ff117819 */ /* 0x000fe20000011614 */
[----:B------:R-:W-:Y:S01]  /*3e10*/  FFMA R16, R16, R9, R71 ;  /* 0x0000000910107223 */ /* 0x000fe20000000047 */
[----:B------:R-:W-:Y:S01]  /*3e20*/  FSETP.GEU.AND P6, PT, R12, RZ, PT ;  /* 0x000000ff0c00720b */ /* 0x000fe20003fce000 */
[----:B------:R-:W-:Y:S01]  /*3e30*/  FADD R9, R3, -R24 ;  /* 0x8000001803097221 */ /* 0x000fe20000000000 */
[----:B------:R-:W-:Y:S02]  /*3e40*/  SEL R13, R80, RZ, !P2 ;  /* 0x000000ff500d7207 */ /* 0x000fe40005000000 */
[----:B------:R-:W-:Y:S01]  /*3e50*/  LOP3.LUT R17, R17, 0x1, RZ, 0xc0, !PT ;  /* 0x0000000111117812 */ /* 0x000fe200078ec0ff */
[----:B------:R-:W-:Y:S01]  /*3e60*/  FMUL R57, R57, R8 ;  /* 0x0000000839397220 */ /* 0x000fe20000400000 */
[----:B------:R-:W-:Y:S01]  /*3e70*/  FSEL R8, R12, RZ, P6 ;  /* 0x000000ff0c087208 */ /* 0x000fe20003000000 */
[----:B------:R-:W-:Y:S01]  /*3e80*/  FADD R2, R2, -R13 ;  /* 0x8000000d02027221 */ /* 0x000fe20000000000 */
[----:B------:R-:W-:Y:S01]  /*3e90*/  ISETP.NE.U32.AND P6, PT, R17, 0x1, PT ;  /* 0x000000011100780c */ /* 0x000fe20003fc5070 */
[----:B------:R-:W-:Y:S01]  /*3ea0*/  FMUL R40, R40, R9 ;  /* 0x0000000928287220 */ /* 0x000fe20000400000 */
[----:B------:R-:W-:Y:S01]  /*3eb0*/  SHF.R.U32.HI R9, RZ, 0x2, R20 ;  /* 0x00000002ff097819 */ /* 0x000fe20000011614 */
[----:B------:R-:W-:Y:S01]  /*3ec0*/  FMUL R2, R53, R2 ;  /* 0x0000000235027220 */ /* 0x000fe20000400000 */
[----:B------:R-:W-:-:S02]  /*3ed0*/  SEL R13, R74, RZ, !P2 ;  /* 0x000000ff4a0d7207 */ /* 0x000fc40005000000 */
[----:B------:R-:W-:Y:S02]  /*3ee0*/  SEL R28, R81, RZ, !P2 ;  /* 0x000000ff511c7207 */ /* 0x000fe40005000000 */
[----:B------:R-:W-:Y:S02]  /*3ef0*/  FSEL R50, R50, RZ, P6 ;  /* 0x000000ff32327208 */ /* 0x000fe40003000000 */
[C---:B------:R-:W-:Y:S02]  /*3f00*/  FSETP.GEU.AND P6, PT, R22.reuse, RZ, PT ;  /* 0x000000ff1600720b */ /* 0x040fe40003fce000 */
[----:B------:R-:W-:Y:S01]  /*3f10*/  LOP3.LUT R12, R9, 0x1, RZ, 0xc0, !PT ;  /* 0x00000001090c7812 */ /* 0x000fe200078ec0ff */
[----:B------:R-:W-:Y:S01]  /*3f20*/  FFMA R13, R13, R2, R28 ;  /* 0x000000020d0d7223 */ /* 0x000fe2000000001c */
[----:B------:R-:W-:Y:S02]  /*3f30*/  FSEL R9, R22, RZ, P6 ;  /* 0x000000ff16097208 */ /* 0x000fe40003000000 */
[----:B------:R-:W-:-:S02]  /*3f40*/  SEL R2, R19, RZ, !P0 ;  /* 0x000000ff13027207 */ /* 0x000fc40004000000 */
[----:B------:R-:W-:Y:S02]  /*3f50*/  ISETP.NE.U32.AND P6, PT, R12, 0x1, PT ;  /* 0x000000010c00780c */ /* 0x000fe40003fc5070 */
[----:B------:R-:W-:Y:S02]  /*3f60*/  SEL R19, R66, RZ, !P0 ;  /* 0x000000ff42137207 */ /* 0x000fe40004000000 */
[----:B------:R-:W-:Y:S02]  /*3f70*/  SHF.R.U32.HI R12, RZ, 0x1, R20 ;  /* 0x00000001ff0c7819 */ /* 0x000fe40000011614 */
[----:B------:R-:W-:Y:S02]  /*3f80*/  SEL R18, R18, RZ, !P0 ;  /* 0x000000ff12127207 */ /* 0x000fe40004000000 */
[----:B------:R-:W-:Y:S01]  /*3f90*/  FSEL R49, R49, RZ, P6 ;  /* 0x000000ff31317208 */ /* 0x000fe20003000000 */
[----:B------:R-:W-:Y:S01]  /*3fa0*/  FADD R2, R2, -R19 ;  /* 0x8000001302027221 */ /* 0x000fe20000000000 */
[----:B------:R-:W-:-:S02]  /*3fb0*/  FSETP.GEU.AND P6, PT, R10, RZ, PT ;  /* 0x000000ff0a00720b */ /* 0x000fc40003fce000 */
[----:B------:R-:W-:Y:S01]  /*3fc0*/  LOP3.LUT R12, R12, 0x1, RZ, 0xc0, !PT ;  /* 0x000000010c0c7812 */ /* 0x000fe200078ec0ff */
[----:B------:R-:W-:Y:S01]  /*3fd0*/  FADD R3, R18, -R69 ;  /* 0x8000004512037221 */ /* 0x000fe20000000000 */
[----:B------:R-:W-:Y:S01]  /*3fe0*/  SEL R61, R61, RZ, !P0 ;  /* 0x000000ff3d3d7207 */ /* 0x000fe20004000000 */
[----:B------:R-:W-:Y:S01]  /*3ff0*/  FMUL R2, R21, R2 ;  /* 0x0000000215027220 */ /* 0x000fe20000400000 */
[----:B------:R-:W-:Y:S02]  /*4000*/  SEL R18, R65, RZ, !P0 ;  /* 0x000000ff41127207 */ /* 0x000fe40004000000 */
[----:B------:R-:W-:Y:S02]  /*4010*/  FSEL R10, R10, RZ, P6 ;  /* 0x000000ff0a0a7208 */ /* 0x000fe40003000000 */
[----:B------:R-:W-:Y:S02]  /*4020*/  SEL R17, R60, RZ, !P0 ;  /* 0x000000ff3c117207 */ /* 0x000fe40004000000 */
[----:B------:R-:W-:-:S02]  /*4030*/  SEL R22, R63, RZ, !P0 ;  /* 0x000000ff3f167207 */ /* 0x000fc40004000000 */
[----:B------:R-:W-:Y:S01]  /*4040*/  ISETP.NE.U32.AND P6, PT, R12, 0x1, PT ;  /* 0x000000010c00780c */ /* 0x000fe20003fc5070 */
[----:B------:R-:W-:Y:S01]  /*4050*/  FFMA R2, R61, R2, R18 ;  /* 0x000000023d027223 */ /* 0x000fe20000000012 */
[----:B------:R-:W-:Y:S01]  /*4060*/  SEL R58, R58, RZ, !P0 ;  /* 0x000000ff3a3a7207 */ /* 0x000fe20004000000 */
[----:B------:R-:W-:Y:S01]  /*4070*/  FFMA R40, R17, R40, R22 ;  /* 0x0000002811287223 */ /* 0x000fe20000000016 */
[----:B------:R-:W-:Y:S01]  /*4080*/  FSEL R32, R32, RZ, P6 ;  /* 0x000000ff20207208 */ /* 0x000fe20003000000 */
[----:B------:R-:W-:Y:S01]  /*4090*/  FMUL R3, R56, R3 ;  /* 0x0000000338037220 */ /* 0x000fe20000400000 */
[----:B------:R-:W-:Y:S02]  /*40a0*/  SEL R18, R59, RZ, !P0 ;  /* 0x000000ff3b127207 */ /* 0x000fe40004000000 */
[----:B------:R-:W-:Y:S02]  /*40b0*/  SEL R21, R64, RZ, !P0 ;  /* 0x000000ff40157207 */ /* 0x000fe40004000000 */
[----:B------:R-:W-:-:S02]  /*40c0*/  SEL R19, R62, RZ, !P0 ;  /* 0x000000ff3e137207 */ /* 0x000fc40004000000 */
[C---:B------:R-:W-:Y:S01]  /*40d0*/  FSETP.GEU.AND P6, PT, R11.reuse, RZ, PT ;  /* 0x000000ff0b00720b */ /* 0x040fe20003fce000 */
[----:B------:R-:W-:Y:S02]  /*40e0*/  FFMA R3, R18, R3, R21 ;  /* 0x0000000312037223 */ /* 0x000fe40000000015 */
[----:B------:R-:W-:Y:S01]  /*40f0*/  FFMA R57, R58, R57, R19 ;  /* 0x000000393a397223 */ /* 0x000fe20000000013 */
[----:B------:R-:W-:Y:S02]  /*4100*/  FSEL R11, R11, RZ, P6 ;  /* 0x000000ff0b0b7208 */ /* 0x000fe40003000000 */
[----:B------:R-:W-:Y:S02]  /*4110*/  FSETP.GEU.AND P6, PT, R40, RZ, PT ;  /* 0x000000ff2800720b */ /* 0x000fe40003fce000 */
[----:B------:R-:W-:Y:S02]  /*4120*/  SHF.R.U32.HI R12, RZ, 0xf, R20 ;  /* 0x0000000fff0c7819 */ /* 0x000fe40000011614 */
[----:B------:R-:W-:-:S02]  /*4130*/  @P3 FSEL R8, R50, RZ, P5 ;  /* 0x000000ff32083208 */ /* 0x000fc40002800000 */
[----:B------:R-:W-:Y:S02]  /*4140*/  @P3 FSEL R9, R49, RZ, P5 ;  /* 0x000000ff31093208 */ /* 0x000fe40002800000 */
[----:B------:R-:W-:Y:S02]  /*4150*/  @P3 FSEL R10, R32, RZ, P5 ;  /* 0x000000ff200a3208 */ /* 0x000fe40002800000 */
[----:B------:R-:W-:Y:S02]  /*4160*/  @P3 FSEL R11, R51, RZ, P5 ;  /* 0x000000ff330b3208 */ /* 0x000fe40002800000 */
[----:B------:R-:W-:Y:S02]  /*4170*/  @!P0 FSEL R4, R40, RZ, P6 ;  /* 0x000000ff28048208 */ /* 0x000fe40003000000 */
[----:B------:R-:W-:Y:S02]  /*4180*/  FSETP.GEU.AND P5, PT, R57, RZ, PT ;  /* 0x000000ff3900720b */ /* 0x000fe40003fae000 */
[----:B------:R-:W-:-:S02]  /*4190*/  FSETP.GEU.AND P6, PT, R3, RZ, PT ;  /* 0x000000ff0300720b */ /* 0x000fc40003fce000 */
[----:B------:R-:W-:Y:S02]  /*41a0*/  LOP3.LUT R12, R12, 0x1, RZ, 0xc0, !PT ;  /* 0x000000010c0c7812 */ /* 0x000fe400078ec0ff */
[----:B------:R-:W-:Y:S02]  /*41b0*/  @!P0 FSEL R5, R57, RZ, P5 ;  /* 0x000000ff39058208 */ /* 0x000fe40002800000 */
[----:B------:R-:W-:Y:S02]  /*41c0*/  @!P0 FSEL R6, R3, RZ, P6 ;  /* 0x000000ff03068208 */ /* 0x000fe40003000000 */
[----:B------:R-:W-:Y:S02]  /*41d0*/  ISETP.NE.U32.AND P3, PT, R12, 0x1, PT ;  /* 0x000000010c00780c */ /* 0x000fe40003f65070 */
[----:B------:R-:W-:Y:S02]  /*41e0*/  FSETP.GEU.AND P5, PT, R2, RZ, PT ;  /* 0x000000ff0200720b */ /* 0x000fe40003fae000 */
[----:B------:R-:W-:-:S02]  /*41f0*/  FSETP.GEU.AND P6, PT, R16, RZ, PT ;  /* 0x000000ff1000720b */ /* 0x000fc40003fce000 */
[----:B------:R-:W-:Y:S02]  /*4200*/  SHF.R.U32.HI R12, RZ, 0xe, R20 ;  /* 0x0000000eff0c7819 */ /* 0x000fe40000011614 */
[----:B------:R-:W-:Y:S02]  /*4210*/  @!P0 FSEL R7, R2, RZ, P5 ;  /* 0x000000ff02078208 */ /* 0x000fe40002800000 */
[----:B------:R-:W-:Y:S01]  /*4220*/  @!P2 FSEL R8, R16, RZ, P6 ;  /* 0x000000ff1008a208 */ /* 0x000fe20003000000 */
[----:B------:R-:W0:Y:S01]  /*4230*/  LDC.64 R2, c[0x0][0x2b0] ;  /* 0x0000ac00ff027b82 */ /* 0x000e220000000a00 */
[----:B------:R-:W-:Y:S02]  /*4240*/  LOP3.LUT R12, R12, 0x1, RZ, 0xc0, !PT ;  /* 0x000000010c0c7812 */ /* 0x000fe400078ec0ff */
[----:B------:R-:W-:Y:S02]  /*4250*/  FSETP.GEU.AND P5, PT, R15, RZ, PT ;  /* 0x000000ff0f00720b */ /* 0x000fe40003fae000 */
[----:B------:R-:W-:-:S02]  /*4260*/  FSETP.GEU.AND P6, PT, R14, RZ, PT ;  /* 0x000000ff0e00720b */ /* 0x000fc40003fce000 */
[----:B------:R-:W-:Y:S02]  /*4270*/  ISETP.NE.U32.AND P0, PT, R12, 0x1, PT ;  /* 0x000000010c00780c */ /* 0x000fe40003f05070 */
[----:B------:R-:W-:Y:S02]  /*4280*/  @!P2 FSEL R9, R15, RZ, P5 ;  /* 0x000000ff0f09a208 */ /* 0x000fe40002800000 */
[----:B------:R-:W-:Y:S02]  /*4290*/  @!P2 FSEL R10, R14, RZ, P6 ;  /* 0x000000ff0e0aa208 */ /* 0x000fe40003000000 */
[--C-:B------:R-:W-:Y:S02]  /*42a0*/  SHF.R.U32.HI R12, RZ, 0xd, R20.reuse ;  /* 0x0000000dff0c7819 */ /* 0x100fe40000011614 */
[----:B------:R-:W-:Y:S02]  /*42b0*/  SHF.R.U32.HI R15, RZ, 0x8, R20 ;  /* 0x00000008ff0f7819 */ /* 0x000fe40000011614 */
[----:B------:R-:W-:-:S02]  /*42c0*/  FSETP.GEU.AND P6, PT, R13, RZ, PT ;  /* 0x000000ff0d00720b */ /* 0x000fc40003fce000 */
[----:B------:R-:W-:Y:S02]  /*42d0*/  LOP3.LUT R12, R12, 0x1, RZ, 0xc0, !PT ;  /* 0x000000010c0c7812 */ /* 0x000fe400078ec0ff */
[----:B------:R-:W-:Y:S02]  /*42e0*/  LOP3.LUT R15, R15, 0x1, RZ, 0xc0, !PT ;  /* 0x000000010f0f7812 */ /* 0x000fe400078ec0ff */
[----:B------:R-:W-:Y:S02]  /*42f0*/  @!P2 FSEL R11, R13, RZ, P6 ;  /* 0x000000ff0d0ba208 */ /* 0x000fe40003000000 */
[--C-:B------:R-:W-:Y:S02]  /*4300*/  SHF.R.U32.HI R14, RZ, 0x9, R20.reuse ;  /* 0x00000009ff0e7819 */ /* 0x100fe40000011614 */
[----:B------:R-:W-:Y:S02]  /*4310*/  SHF.R.U32.HI R13, RZ, 0xa, R20 ;  /* 0x0000000aff0d7819 */ /* 0x000fe40000011614 */
[----:B------:R-:W-:-:S02]  /*4320*/  ISETP.NE.U32.AND P5, PT, R12, 0x1, PT ;  /* 0x000000010c00780c */ /* 0x000fc40003fa5070 */
[----:B------:R-:W-:Y:S02]  /*4330*/  ISETP.NE.U32.AND P2, PT, R15, 0x1, PT ;  /* 0x000000010f00780c */ /* 0x000fe40003f45070 */
[----:B------:R-:W-:Y:S02]  /*4340*/  LOP3.LUT R14, R14, 0x1, RZ, 0xc0, !PT ;  /* 0x000000010e0e7812 */ /* 0x000fe400078ec0ff */
[--C-:B------:R-:W-:Y:S02]  /*4350*/  SHF.R.U32.HI R12, RZ, 0xb, R20.reuse ;  /* 0x0000000bff0c7819 */ /* 0x100fe40000011614 */
[----:B------:R-:W-:Y:S02]  /*4360*/  LOP3.LUT R13, R13, 0x1, RZ, 0xc0, !PT ;  /* 0x000000010d0d7812 */ /* 0x000fe400078ec0ff */
[----:B------:R-:W-:Y:S02]  /*4370*/  SHF.R.U32.HI R20, RZ, 0xc, R20 ;  /* 0x0000000cff147819 */ /* 0x000fe40000011614 */
[----:B------:R-:W-:-:S02]  /*4380*/  @!P4 FSEL R4, R34, RZ, P2 ;  /* 0x000000ff2204c208 */ /* 0x000fc40001000000 */
[----:B------:R-:W-:Y:S02]  /*4390*/  ISETP.NE.U32.AND P6, PT, R14, 0x1, PT ;  /* 0x000000010e00780c */ /* 0x000fe40003fc5070 */
[----:B------:R-:W-:Y:S02]  /*43a0*/  ISETP.NE.U32.AND P2, PT, R13, 0x1, PT ;  /* 0x000000010d00780c */ /* 0x000fe40003f45070 */
[----:B------:R-:W-:Y:S02]  /*43b0*/  LOP3.LUT R12, R12, 0x1, RZ, 0xc0, !PT ;  /* 0x000000010c0c7812 */ /* 0x000fe400078ec0ff */
[----:B------:R-:W-:Y:S02]  /*43c0*/  LOP3.LUT R20, R20, 0x1, RZ, 0xc0, !PT ;  /* 0x0000000114147812 */ /* 0x000fe400078ec0ff */
[----:B------:R-:W-:Y:S02]  /*43d0*/  @!P4 FSEL R5, R33, RZ, P6 ;  /* 0x000000ff2105c208 */ /* 0x000fe40003000000 */
[----:B------:R-:W-:-:S02]  /*43e0*/  @!P4 FSEL R6, R37, RZ, P2 ;  /* 0x000000ff2506c208 */ /* 0x000fc40001000000 */
[----:B------:R-:W-:Y:S02]  /*43f0*/  ISETP.NE.U32.AND P6, PT, R12, 0x1, PT ;  /* 0x000000010c00780c */ /* 0x000fe40003fc5070 */
[----:B------:R-:W-:Y:S01]  /*4400*/  ISETP.NE.U32.AND P2, PT, R20, 0x1, PT ;  /* 0x000000011400780c */ /* 0x000fe20003f45070 */
[----:B0-----:R-:W-:Y:S01]  /*4410*/  IMAD.WIDE R2, R0, 0x4, R2 ;  /* 0x0000000400027825 */ /* 0x001fe200078e0202 */
[----:B------:R-:W-:Y:S02]  /*4420*/  @!P1 FSEL R11, R46, RZ, P3 ;  /* 0x000000ff2e0b9208 */ /* 0x000fe40001800000 */
[----:B------:R-:W-:Y:S02]  /*4430*/  @!P4 FSEL R7, R36, RZ, P6 ;  /* 0x000000ff2407c208 */ /* 0x000fe40003000000 */
[----:B------:R-:W-:Y:S02]  /*4440*/  @!P1 FSEL R8, R35, RZ, P2 ;  /* 0x000000ff23089208 */ /* 0x000fe40001000000 */
[----:B------:R-:W-:-:S02]  /*4450*/  @!P1 FSEL R9, R48, RZ, P5 ;  /* 0x000000ff30099208 */ /* 0x000fc40002800000 */
[----:B------:R-:W-:Y:S01]  /*4460*/  @!P1 FSEL R10, R47, RZ, P0 ;  /* 0x000000ff2f0a9208 */ /* 0x000fe20000000000 */
[----:B------:R-:W-:Y:S04]  /*4470*/  STG.E.128 desc[UR4][R2.64], R4 ;  /* 0x0000000402007986 */ /* 0x000fe8000c101d04 */
[----:B------:R-:W-:Y:S01]  /*4480*/  STG.E.128 desc[UR4][R2.64+0x800], R8 ;  /* 0x0008000802007986 */ /* 0x000fe2000c101d04 */
[----:B------:R-:W-:Y:S05]  /*4490*/  EXIT ;  /* 0x000000000000794d */ /* 0x000fea0003800000 */
.L_x_0:
[----:B------:R-:W-:-:S00]  /*44a0*/  BRA `(.L_x_0) ;  /* 0xfffffffc00fc7947 */ /* 0x000fc0000383ffff */
[----:B------:R-:W-:-:S00]  /*44b0*/  NOP ;  /* 0x0000000000007918 */ /* 0x000fc00000000000 */
        /* <DEDUP_REMOVED lines=12> */
.L_x_1:


//--------------------- .nv.global.init           --------------------------
	.section	.nv.global.init,"aw",@progbits
.nv.global.init:
	.type		_$_str,@object
	.size		_$_str,(_$_str_$_2 - _$_str)
_$_str:
        /*0000*/ 	.byte	0x5f, 0x5f, 0x43, 0x55, 0x44, 0x41, 0x5f, 0x46, 0x54, 0x5a, 0x00
	.type		_$_str_$_2,@object
	.size		_$_str_$_2,(.L_1 - _$_str_$_2)
_$_str_$_2:
        /*000b*/ 	.byte	0x5f, 0x5f, 0x43, 0x55, 0x44, 0x41, 0x5f, 0x50, 0x52, 0x45, 0x43, 0x5f, 0x53, 0x51, 0x52, 0x54
        /*001b*/ 	.byte	0x00
.L_1:


//--------------------- .nv.constant0.triton_poi_fused_cat_21 --------------------------
	.section	.nv.constant0.triton_poi_fused_cat_21,"a",@progbits
	.sectionflags	@""
	.align	4
.nv.constant0.triton_poi_fused_cat_21:
	.zero		700
